def matmul_kernel(
    a_ptr,
    b_ptr,
    c_ptr,
    M,
    N,
    K,
    stride_am,
    stride_ak,
    stride_bk,
    stride_bn,
    stride_cm,
    stride_cn,
    BLOCK_M: tl.constexpr,
    BLOCK_N: tl.constexpr,
    BLOCK_K: tl.constexpr,
    GROUP_M: tl.constexpr,
):
    pid = tl.program_id(axis=0)
    num_pid_m = tl.cdiv(M, BLOCK_M)
    num_pid_n = tl.cdiv(N, BLOCK_N)
    num_pid_in_group = GROUP_M * num_pid_n
    group_id = pid // num_pid_in_group
    first_pid_m = group_id * GROUP_M
    group_size_m = min(num_pid_m - first_pid_m, GROUP_M)
    pid_m = first_pid_m + ((pid % num_pid_in_group) % group_size_m)
    pid_n = (pid % num_pid_in_group) // group_size_m

    offs_am = (pid_m * BLOCK_M + tl.arange(0, BLOCK_M)) % M
    offs_bn = (pid_n * BLOCK_N + tl.arange(0, BLOCK_N)) % N
    offs_k = tl.arange(0, BLOCK_K)
    a_ptrs = a_ptr + offs_am[:, None] * stride_am + offs_k[None, :] * stride_ak
    b_ptrs = b_ptr + offs_k[:, None] * stride_bk + offs_bn[None, :] * stride_bn

    acc = tl.zeros((BLOCK_M, BLOCK_N), dtype=tl.float32)
    for kk in range(0, tl.cdiv(K, BLOCK_K)):
        a = tl.load(a_ptrs, mask=offs_k[None, :] < K - kk * BLOCK_K, other=0.0)
        b = tl.load(b_ptrs, mask=offs_k[:, None] < K - kk * BLOCK_K, other=0.0)
        acc = tl.dot(a, b, acc)
        a_ptrs += BLOCK_K * stride_ak
        b_ptrs += BLOCK_K * stride_bk

    c = acc.to(c_ptr.dtype.element_ty)
    offs_cm = pid_m * BLOCK_M + tl.arange(0, BLOCK_M)
    offs_cn = pid_n * BLOCK_N + tl.arange(0, BLOCK_N)
    c_ptrs = c_ptr + offs_cm[:, None] * stride_cm + offs_cn[None, :] * stride_cn
    mask = (offs_cm[:, None] < M) & (offs_cn[None, :] < N)
    tl.store(c_ptrs, c, mask=mask)

# config = {"BLOCK_K": 32, "BLOCK_M": 64, "BLOCK_N": 64, "GROUP_M": 8, "arch": "sm_100", "dtype": "fp8e4m3", "num_ctas": 1, "num_stages": 7, "num_warps": 4}
# arch = sm_100


// ===== COMPILED SASS (sm_100a) =====

	.target	sm_100a

	.elftype	@"ET_EXEC"


//--------------------- .note.nv.tkinfo           --------------------------
	.section	.note.nv.tkinfo,"",@"SHT_NOTE"
	.sectionflags	@"SHF_NOTE_NV_TKINFO"
	.tkinfo
        /*0018*/ 	.word	0x00000081
        /*0030*/ 	.string	""
        /*0030*/ 	.string	"ptxas-blackwell"
        /*0030*/ 	.string	"Cuda compilation tools, release 12.9, V12.9.86"
        /*0030*/ 	.string	"Build cuda_12.9.r12.9/compiler.36037853_0"
        /*0030*/ 	.string	"-v  -suppress-debug-info  -lineinfo  -arch sm_100a "



//--------------------- .note.nv.cuver            --------------------------
	.section	.note.nv.cuver,"",@"SHT_NOTE"
	.sectionflags	@"SHF_NOTE_NV_CUVER"
        /*0018*/ 	.short	0x0001
        /*001a*/ 	.short	0x0064
        /*001c*/ 	.short	0x0001
        /*001e*/ 	.short	0x0000
        /*0020*/ 	.short	0x0001
        /*0022*/ 	.short	0x0000


//--------------------- .nv.info                  --------------------------
	.section	.nv.info,"",@"SHT_CUDA_INFO"
	.align	4


	//----- nvinfo : EIATTR_REGCOUNT
	.align		4
        /*0000*/ 	.byte	0x04, 0x2f
        /*0002*/ 	.short	(.L_4 - .L_3)
	.align		4
.L_3:
        /*0004*/ 	.word	index@(matmul_kernel)
        /*0008*/ 	.word	0x00000080


	//----- nvinfo : EIATTR_FRAME_SIZE
	.align		4
.L_4:
        /*000c*/ 	.byte	0x04, 0x11
        /*000e*/ 	.short	(.L_6 - .L_5)
	.align		4
.L_5:
        /*0010*/ 	.word	index@($__internal_2_$__cuda_sm10x_tcgen05_guardrail_trap_unallocated_columns_being_dealloced)
        /*0014*/ 	.word	0x00000000


	//----- nvinfo : EIATTR_FRAME_SIZE
	.align		4
.L_6:
        /*0018*/ 	.byte	0x04, 0x11
        /*001a*/ 	.short	(.L_8 - .L_7)
	.align		4
.L_7:
        /*001c*/ 	.word	index@($__internal_1_$__cuda_sm10x_tcgen05_guardrail_trap_phase_invalid_during_alloc)
        /*0020*/ 	.word	0x00000000


	//----- nvinfo : EIATTR_FRAME_SIZE
	.align		4
.L_8:
        /*0024*/ 	.byte	0x04, 0x11
        /*0026*/ 	.short	(.L_10 - .L_9)
	.align		4
.L_9:
        /*0028*/ 	.word	index@($__internal_0_$__cuda_sm10x_tcgen05_guardrail_trap_col_being_dealloced_not_returned_by_alloc)
        /*002c*/ 	.word	0x00000000


	//----- nvinfo : EIATTR_FRAME_SIZE
	.align		4
.L_10:
        /*0030*/ 	.byte	0x04, 0x11
        /*0032*/ 	.short	(.L_12 - .L_11)
	.align		4
.L_11:
        /*0034*/ 	.word	index@(matmul_kernel)
        /*0038*/ 	.word	0x00000000


	//----- nvinfo : EIATTR_MIN_STACK_SIZE
	.align		4
.L_12:
        /*003c*/ 	.byte	0x04, 0x12
        /*003e*/ 	.short	(.L_14 - .L_13)
	.align		4
.L_13:
        /*0040*/ 	.word	index@(matmul_kernel)
        /*0044*/ 	.word	0x00000000
.L_14:


//--------------------- .nv.info.matmul_kernel    --------------------------
	.section	.nv.info.matmul_kernel,"",@"SHT_CUDA_INFO"
	.sectionflags	@""
	.align	4


	//----- nvinfo : EIATTR_CUDA_API_VERSION
	.align		4
        /*0000*/ 	.byte	0x04, 0x37
        /*0002*/ 	.short	(.L_16 - .L_15)
.L_15:
        /*0004*/ 	.word	0x00000081


	//----- nvinfo : EIATTR_KPARAM_INFO
	.align		4
.L_16:
        /*0008*/ 	.byte	0x04, 0x17
        /*000a*/ 	.short	(.L_18 - .L_17)
.L_17:
        /*000c*/ 	.word	0x00000000
        /*0010*/ 	.short	0x000d
        /*0012*/ 	.short	0x0048
        /*0014*/ 	.byte	0x00, 0xf4, 0x21, 0x00


	//----- nvinfo : EIATTR_KPARAM_INFO
	.align		4
.L_18:
        /*0018*/ 	.byte	0x04, 0x17
        /*001a*/ 	.short	(.L_20 - .L_19)
.L_19:
        /*001c*/ 	.word	0x00000000
        /*0020*/ 	.short	0x000c
        /*0022*/ 	.short	0x0040
        /*0024*/ 	.byte	0x00, 0xf4, 0x21, 0x00


	//----- nvinfo : EIATTR_KPARAM_INFO
	.align		4
.L_20:
        /*0028*/ 	.byte	0x04, 0x17
        /*002a*/ 	.short	(.L_22 - .L_21)
.L_21:
        /*002c*/ 	.word	0x00000000
        /*0030*/ 	.short	0x000b
        /*0032*/ 	.short	0x0038
        /*0034*/ 	.byte	0x00, 0xf0, 0x11, 0x00


	//----- nvinfo : EIATTR_KPARAM_INFO
	.align		4
.L_22:
        /*0038*/ 	.byte	0x04, 0x17
        /*003a*/ 	.short	(.L_24 - .L_23)
.L_23:
        /*003c*/ 	.word	0x00000000
        /*0040*/ 	.short	0x000a
        /*0042*/ 	.short	0x0034
        /*0044*/ 	.byte	0x00, 0xf0, 0x11, 0x00


	//----- nvinfo : EIATTR_KPARAM_INFO
	.align		4
.L_24:
        /*0048*/ 	.byte	0x04, 0x17
        /*004a*/ 	.short	(.L_26 - .L_25)
.L_25:
        /*004c*/ 	.word	0x00000000
        /*0050*/ 	.short	0x0009
        /*0052*/ 	.short	0x0030
        /*0054*/ 	.byte	0x00, 0xf0, 0x11, 0x00


	//----- nvinfo : EIATTR_KPARAM_INFO
	.align		4
.L_26:
        /*0058*/ 	.byte	0x04, 0x17
        /*005a*/ 	.short	(.L_28 - .L_27)
.L_27:
        /*005c*/ 	.word	0x00000000
        /*0060*/ 	.short	0x0008
        /*0062*/ 	.short	0x002c
        /*0064*/ 	.byte	0x00, 0xf0, 0x11, 0x00


	//----- nvinfo : EIATTR_KPARAM_INFO
	.align		4
.L_28:
        /*0068*/ 	.byte	0x04, 0x17
        /*006a*/ 	.short	(.L_30 - .L_29)
.L_29:
        /*006c*/ 	.word	0x00000000
        /*0070*/ 	.short	0x0007
        /*0072*/ 	.short	0x0028
        /*0074*/ 	.byte	0x00, 0xf0, 0x11, 0x00


	//----- nvinfo : EIATTR_KPARAM_INFO
	.align		4
.L_30:
        /*0078*/ 	.byte	0x04, 0x17
        /*007a*/ 	.short	(.L_32 - .L_31)
.L_31:
        /*007c*/ 	.word	0x00000000
        /*0080*/ 	.short	0x0006
        /*0082*/ 	.short	0x0024
        /*0084*/ 	.byte	0x00, 0xf0, 0x11, 0x00


	//----- nvinfo : EIATTR_KPARAM_INFO
	.align		4
.L_32:
        /*0088*/ 	.byte	0x04, 0x17
        /*008a*/ 	.short	(.L_34 - .L_33)
.L_33:
        /*008c*/ 	.word	0x00000000
        /*0090*/ 	.short	0x0005
        /*0092*/ 	.short	0x0020
        /*0094*/ 	.byte	0x00, 0xf0, 0x11, 0x00


	//----- nvinfo : EIATTR_KPARAM_INFO
	.align		4
.L_34:
        /*0098*/ 	.byte	0x04, 0x17
        /*009a*/ 	.short	(.L_36 - .L_35)
.L_35:
        /*009c*/ 	.word	0x00000000
        /*00a0*/ 	.short	0x0004
        /*00a2*/ 	.short	0x001c
        /*00a4*/ 	.byte	0x00, 0xf0, 0x11, 0x00


	//----- nvinfo : EIATTR_KPARAM_INFO
	.align		4
.L_36:
        /*00a8*/ 	.byte	0x04, 0x17
        /*00aa*/ 	.short	(.L_38 - .L_37)
.L_37:
        /*00ac*/ 	.word	0x00000000
        /*00b0*/ 	.short	0x0003
        /*00b2*/ 	.short	0x0018
        /*00b4*/ 	.byte	0x00, 0xf0, 0x11, 0x00


	//----- nvinfo : EIATTR_KPARAM_INFO
	.align		4
.L_38:
        /*00b8*/ 	.byte	0x04, 0x17
        /*00ba*/ 	.short	(.L_40 - .L_39)
.L_39:
        /*00bc*/ 	.word	0x00000000
        /*00c0*/ 	.short	0x0002
        /*00c2*/ 	.short	0x0010
        /*00c4*/ 	.byte	0x00, 0xf4, 0x21, 0x00


	//----- nvinfo : EIATTR_KPARAM_INFO
	.align		4
.L_40:
        /*00c8*/ 	.byte	0x04, 0x17
        /*00ca*/ 	.short	(.L_42 - .L_41)
.L_41:
        /*00cc*/ 	.word	0x00000000
        /*00d0*/ 	.short	0x0001
        /*00d2*/ 	.short	0x0008
        /*00d4*/ 	.byte	0x00, 0xf4, 0x21, 0x00


	//----- nvinfo : EIATTR_KPARAM_INFO
	.align		4
.L_42:
        /*00d8*/ 	.byte	0x04, 0x17
        /*00da*/ 	.short	(.L_44 - .L_43)
.L_43:
        /*00dc*/ 	.word	0x00000000
        /*00e0*/ 	.short	0x0000
        /*00e2*/ 	.short	0x0000
        /*00e4*/ 	.byte	0x00, 0xf4, 0x21, 0x00


	//----- nvinfo : EIATTR_AT_ENTRY_FRAGMENTS
	.align		4
.L_44:
        /*00e8*/ 	.byte	0x04, 0x4f
        /*00ea*/ 	.short	(.L_46 - .L_45)


	//   ....[0]....
.L_45:
        /*00ec*/ 	.word	0x00000004


	//----- nvinfo : EIATTR_RESERVED_SMEM_USED
	.align		4
.L_46:
        /*00f0*/ 	.byte	0x01, 0x41
	.zero		2


	//----- nvinfo : EIATTR_SPARSE_MMA_MASK
	.align		4
        /*00f4*/ 	.byte	0x03, 0x50
        /*00f6*/ 	.short	0x0000


	//----- nvinfo : EIATTR_TCGEN05_1CTA_USED
	.align		4
        /*00f8*/ 	.byte	0x01, 0x51
	.zero		2


	//----- nvinfo : EIATTR_MAXREG_COUNT
	.align		4
        /*00fc*/ 	.byte	0x03, 0x1b
        /*00fe*/ 	.short	0x00ff


	//----- nvinfo : EIATTR_NUM_BARRIERS
	.align		4
        /*0100*/ 	.byte	0x02, 0x4c
        /*0102*/ 	.byte	0x01
	.zero		1


	//----- nvinfo : EIATTR_INT_WARP_WIDE_INSTR_OFFSETS
	.align		4
        /*0104*/ 	.byte	0x04, 0x31
        /*0106*/ 	.short	(.L_48 - .L_47)


	//   ....[0]....
.L_47:
        /*0108*/ 	.word	0x000010e0


	//   ....[1]....
        /*010c*/ 	.word	0x00001100


	//   ....[2]....
        /*0110*/ 	.word	0x000026d0


	//   ....[3]....
        /*0114*/ 	.word	0x000050d0


	//   ....[4]....
        /*0118*/ 	.word	0x00005120


	//----- nvinfo : EIATTR_COOP_GROUP_MASK_REGIDS
	.align		4
.L_48:
        /*011c*/ 	.byte	0x04, 0x29
        /*011e*/ 	.short	(.L_50 - .L_49)


	//   ....[0]....
.L_49:
        /*0120*/ 	.word	0xffffffff


	//   ....[1]....
        /*0124*/ 	.word	0xffffffff


	//   ....[2]....
        /*0128*/ 	.word	0xffffffff


	//   ....[3]....
        /*012c*/ 	.word	0xffffffff


	//----- nvinfo : EIATTR_COOP_GROUP_INSTR_OFFSETS
	.align		4
.L_50:
        /*0130*/ 	.byte	0x04, 0x28
        /*0132*/ 	.short	(.L_52 - .L_51)


	//   ....[0]....
.L_51:
        /*0134*/ 	.word	0x00000070


	//   ....[1]....
        /*0138*/ 	.word	0x00000330


	//   ....[2]....
        /*013c*/ 	.word	0x00004f60


	//   ....[3]....
        /*0140*/ 	.word	0x000051d0


	//----- nvinfo : EIATTR_VRC_CTA_INIT_COUNT
	.align		4
.L_52:
        /*0144*/ 	.byte	0x02, 0x4a
        /*0146*/ 	.byte	0x80
	.zero		1


	//----- nvinfo : EIATTR_MBARRIER_INSTR_OFFSETS
	.align		4
        /*0148*/ 	.byte	0x04, 0x39
        /*014a*/ 	.short	(.L_54 - .L_53)


	//   ....[0]....
.L_53:
        /*014c*/ 	.word	0x00001270
        /*0150*/ 	.word	0x000000ff
        /*0154*/ 	.word	0x00000000
        /*0158*/ 	.short	0x0100
        /*015a*/ 	.byte	0x0d
	.zero		1


	//   ....[1]....
        /*015c*/ 	.word	0x00002710
        /*0160*/ 	.word	0x000000ff
        /*0164*/ 	.word	0x00002008
        /*0168*/ 	.short	0x0100
        /*016a*/ 	.byte	0x14
	.zero		1


	//   ....[2]....
        /*016c*/ 	.word	0x00002cb0
        /*0170*/ 	.word	0x000000ff
        /*0174*/ 	.word	0x00000000
        /*0178*/ 	.short	0x010a
        /*017a*/ 	.byte	0x0d
	.zero		1


	//   ....[3]....
        /*017c*/ 	.word	0x000039d0
        /*0180*/ 	.word	0x000000ff
        /*0184*/ 	.word	0x00000000
        /*0188*/ 	.short	0x010a
        /*018a*/ 	.byte	0x0d
	.zero		1


	//   ....[4]....
        /*018c*/ 	.word	0x00003ad0
        /*0190*/ 	.word	0x000000ff
        /*0194*/ 	.word	0x00002000
        /*0198*/ 	.short	0x0108
        /*019a*/ 	.byte	0x14
	.zero		1


	//   ....[5]....
        /*019c*/ 	.word	0x00003b20
        /*01a0*/ 	.word	0x000000ff
        /*01a4*/ 	.word	0x00002008
        /*01a8*/ 	.short	0x0108
        /*01aa*/ 	.byte	0x14
	.zero		1


	//   ....[6]....
        /*01ac*/ 	.word	0x000051f0
        /*01b0*/ 	.word	0x000000ff
        /*01b4*/ 	.word	0x00000000
        /*01b8*/ 	.short	0x010a
        /*01ba*/ 	.byte	0x0d
	.zero		1


	//   ....[7]....
        /*01bc*/ 	.word	0x00005220
        /*01c0*/ 	.word	0x000000ff
        /*01c4*/ 	.word	0x00000000
        /*01c8*/ 	.short	0x010a
        /*01ca*/ 	.byte	0x0d
	.zero		1


	//----- nvinfo : EIATTR_NUM_MBARRIERS
	.align		4
.L_54:
        /*01cc*/ 	.byte	0x03, 0x38
        /*01ce*/ 	.short	0x0002


	//----- nvinfo : EIATTR_EXIT_INSTR_OFFSETS
	.align		4
        /*01d0*/ 	.byte	0x04, 0x1c
        /*01d2*/ 	.short	(.L_56 - .L_55)


	//   ....[0]....
.L_55:
        /*01d4*/ 	.word	0x000051e0


	//----- nvinfo : EIATTR_REQNTID
	.align		4
.L_56:
        /*01d8*/ 	.byte	0x04, 0x10
        /*01da*/ 	.short	(.L_58 - .L_57)
.L_57:
        /*01dc*/ 	.word	0x00000080
        /*01e0*/ 	.word	0x00000001
        /*01e4*/ 	.word	0x00000001


	//----- nvinfo : EIATTR_CRS_STACK_SIZE
	.align		4
.L_58:
        /*01e8*/ 	.byte	0x04, 0x1e
        /*01ea*/ 	.short	(.L_60 - .L_59)
.L_59:
        /*01ec*/ 	.word	0x00000000


	//----- nvinfo : EIATTR_CBANK_PARAM_SIZE
	.align		4
.L_60:
        /*01f0*/ 	.byte	0x03, 0x19
        /*01f2*/ 	.short	0x0050


	//----- nvinfo : EIATTR_PARAM_CBANK
	.align		4
        /*01f4*/ 	.byte	0x04, 0x0a
        /*01f6*/ 	.short	(.L_62 - .L_61)
	.align		4
.L_61:
        /*01f8*/ 	.word	index@(.nv.constant0.matmul_kernel)
        /*01fc*/ 	.short	0x0380
        /*01fe*/ 	.short	0x0050


	//----- nvinfo : EIATTR_SW_WAR
	.align		4
.L_62:
        /*0200*/ 	.byte	0x04, 0x36
        /*0202*/ 	.short	(.L_64 - .L_63)
.L_63:
        /*0204*/ 	.word	0x00000008
.L_64:


//--------------------- .nv.compat                --------------------------
	.section	.nv.compat,"",@"SHT_CUDA_COMPAT_INFO"
	.align	4
        /*0000*/ 	.byte	0x02, 0x02, 0x02, 0x00, 0x02, 0x05, 0x05, 0x00, 0x02, 0x03, 0x00, 0x00, 0x02, 0x06, 0x01, 0x00


//--------------------- .nv.callgraph             --------------------------
	.section	.nv.callgraph,"",@"SHT_CUDA_CALLGRAPH"
	.align	4
	.sectionentsize	8
	.align		4
        /*0000*/ 	.word	0x00000000
	.align		4
        /*0004*/ 	.word	0xffffffff
	.align		4
        /*0008*/ 	.word	0x00000000
	.align		4
        /*000c*/ 	.word	0xfffffffe
	.align		4
        /*0010*/ 	.word	0x00000000
	.align		4
        /*0014*/ 	.word	0xfffffffd
	.align		4
        /*0018*/ 	.word	0x00000000
	.align		4
        /*001c*/ 	.word	0xfffffffc


//--------------------- .text.matmul_kernel       --------------------------
	.section	.text.matmul_kernel,"ax",@progbits
	.align	128
        .global         matmul_kernel
        .type           matmul_kernel,@function
        .size           matmul_kernel,(.L_x_20 - matmul_kernel)
        .other          matmul_kernel,@"STO_CUDA_ENTRY STV_DEFAULT"
matmul_kernel:
.text.matmul_kernel:
[----:B------:R-:W0:Y:S01]  /*0000*/  LDC R1, c[0x0][0x37c] ;  /* 0x0000df00ff017b82 */ /* 0x000e220000000800 */
[----:B------:R-:W1:Y:S01]  /*0010*/  S2R R39, SR_TID.X ;  /* 0x0000000000277919 */ /* 0x000e620000002100 */
[----:B------:R-:W2:Y:S01]  /*0020*/  LDCU.64 UR18, c[0x0][0x358] ;  /* 0x00006b00ff1277ac */ /* 0x000ea20008000a00 */
[----:B-1----:R-:W-:-:S13]  /*0030*/  ISETP.GE.U32.AND P0, PT, R39, 0x20, PT ;  /* 0x000000202700780c */ /* 0x002fda0003f06070 */
[----:B------:R-:W-:Y:S02]  /*0040*/  VOTEU.ANY UP0, P0 ;  /* 0x0000000000ff7886 */ /* 0x000fe40000000100 */
[----:B0-2---:R-:W-:Y:S05]  /*0050*/  BRA.U UP0, `(.L_x_0) ;  /* 0x0000000100b87547 */ /* 0x005fea000b800000 */
[----:B------:R-:W0:Y:S01]  /*0060*/  S2UR UR6, SR_CgaCtaId ;  /* 0x00000000000679c3 */ /* 0x000e220000008800 */
[----:B------:R-:W-:Y:S01]  /*0070*/  NOP ;  /* 0x0000000000007918 */ /* 0x000fe20000000000 */
[----:B------:R-:W-:Y:S02]  /*0080*/  UMOV UR4, 0x40 ;  /* 0x0000004000047882 */ /* 0x000fe40000000000 */
[----:B0-----:R-:W-:-:S09]  /*0090*/  ULEA UR4, UR6, UR4, 0x18 ;  /* 0x0000000406047291 */ /* 0x001fd2000f8ec0ff */
[----:B------:R-:W0:Y:S01]  /*00a0*/  LDS.U8 R0, [UR4] ;  /* 0x00000004ff007984 */ /* 0x000e220008000000 */
[----:B------:R-:W-:Y:S02]  /*00b0*/  UMOV UR4, 0x400 ;  /* 0x0000040000047882 */ /* 0x000fe40000000000 */
[----:B------:R-:W-:Y:S01]  /*00c0*/  ULEA UR4, UR6, UR4, 0x18 ;  /* 0x0000000406047291 */ /* 0x000fe2000f8ec0ff */
[----:B0-----:R-:W-:-:S13]  /*00d0*/  ISETP.NE.AND P0, PT, R0, RZ, PT ;  /* 0x000000ff0000720c */ /* 0x001fda0003f05270 */
[----:B------:R-:W-:Y:S05]  /*00e0*/  @P0 BRA `(.L_x_1) ;  /* 0x00000000007c0947 */ /* 0x000fea0003800000 */
[----:B------:R-:W-:-:S13]  /*00f0*/  ELECT P0, URZ, PT ;  /* 0x0000000000ff782f */ /* 0x000fda0003800000 */
[----:B------:R-:W-:Y:S05]  /*0100*/  @!P0 BRA `(.L_x_2) ;  /* 0x0000000000848947 */ /* 0x000fea0003800000 */
[----:B------:R-:W-:Y:S01]  /*0110*/  UMOV UR5, 0x2 ;  /* 0x0000000200057882 */ /* 0x000fe20000000000 */
[----:B------:R-:W-:Y:S02]  /*0120*/  IMAD.MOV.U32 R4, RZ, RZ, 0x1 ;  /* 0x00000001ff047424 */ /* 0x000fe400078e00ff */
[----:B------:R-:W-:Y:S02]  /*0130*/  IMAD.MOV.U32 R5, RZ, RZ, 0x3 ;  /* 0x00000003ff057424 */ /* 0x000fe400078e00ff */
[----:B------:R-:W-:Y:S04]  /*0140*/  DEPBAR.LE SB0, 0x36 ;  /* 0x00008d800000791a */ /* 0x000fe80000000000 */
[----:B------:R-:W0:Y:S02]  /*0150*/  UTCATOMSWS.FIND_AND_SET.ALIGN UP1, UR5, UR5 ;  /* 0x00000005000575e3 */ /* 0x000e240008020800 */
[----:B0-----:R-:W-:-:S04]  /*0160*/  PLOP3.LUT P0, PT, PT, PT, UP1, 0x80, 0x8 ;  /* 0x000000000008781c */ /* 0x001fc80003f0f018 */
[----:B------:R-:W-:-:S04]  /*0170*/  SEL R0, RZ, 0xffffffff, !P0 ;  /* 0xffffffffff007807 */ /* 0x000fc80004000000 */
[----:B------:R-:W-:Y:S01]  /*0180*/  ISETP.NE.AND P0, PT, R0, RZ, PT ;  /* 0x000000ff0000720c */ /* 0x000fe20003f05270 */
[----:B------:R-:W-:-:S12]  /*0190*/  IMAD.U32 R0, RZ, RZ, UR5 ;  /* 0x00000005ff007e24 */ /* 0x000fd8000f8e00ff */
[----:B------:R-:W-:Y:S05]  /*01a0*/  @P0 BRA `(.L_x_3) ;  /* 0x0000000000240947 */ /* 0x000fea0003800000 */
.L_x_4:
[----:B------:R-:W-:Y:S05]  /*01b0*/  NANOSLEEP 0x64 ;  /* 0x000000640000795d */ /* 0x000fea0003800000 */
[----:B------:R-:W-:-:S05]  /*01c0*/  UMOV UR5, 0x2 ;  /* 0x0000000200057882 */ /* 0x000fca0000000000 */
[----:B------:R-:W-:Y:S04]  /*01d0*/  DEPBAR.LE SB0, 0x36 ;  /* 0x00008d800000791a */ /* 0x000fe80000000000 */
[----:B------:R-:W0:Y:S02]  /*01e0*/  UTCATOMSWS.FIND_AND_SET.ALIGN UP1, UR5, UR5 ;  /* 0x00000005000575e3 */ /* 0x000e240008020800 */
[----:B0-----:R-:W-:-:S04]  /*01f0*/  PLOP3.LUT P0, PT, PT, PT, UP1, 0x80, 0x8 ;  /* 0x000000000008781c */ /* 0x001fc80003f0f018 */
[----:B------:R-:W-:-:S04]  /*0200*/  SEL R0, RZ, 0xffffffff, !P0 ;  /* 0xffffffffff007807 */ /* 0x000fc80004000000 */
[----:B------:R-:W-:Y:S01]  /*0210*/  ISETP.NE.AND P0, PT, R0, RZ, PT ;  /* 0x000000ff0000720c */ /* 0x000fe20003f05270 */
[----:B------:R-:W-:-:S12]  /*0220*/  IMAD.U32 R0, RZ, RZ, UR5 ;  /* 0x00000005ff007e24 */ /* 0x000fd8000f8e00ff */
[----:B------:R-:W-:Y:S05]  /*0230*/  @!P0 BRA `(.L_x_4) ;  /* 0xfffffffc00dc8947 */ /* 0x000fea000383ffff */
.L_x_3:
[C---:B------:R-:W-:Y:S01]  /*0240*/  VIADD R3, R0.reuse, 0x10 ;  /* 0x0000001000037836 */ /* 0x040fe20000000000 */
[----:B------:R-:W-:Y:S01]  /*0250*/  UMOV UR5, 0x50 ;  /* 0x0000005000057882 */ /* 0x000fe20000000000 */
[----:B------:R-:W-:Y:S01]  /*0260*/  SHF.L.U32 R2, R5, R0, RZ ;  /* 0x0000000005027219 */ /* 0x000fe200000006ff */
[----:B------:R-:W-:Y:S01]  /*0270*/  ULEA UR5, UR6, UR5, 0x18 ;  /* 0x0000000506057291 */ /* 0x000fe2000f8ec0ff */
[----:B------:R-:W-:Y:S01]  /*0280*/  IMAD.SHL.U32 R0, R0, 0x20, RZ ;  /* 0x0000002000007824 */ /* 0x000fe200078e00ff */
[----:B------:R-:W-:-:S04]  /*0290*/  SHF.L.U32 R3, R4, R3, RZ ;  /* 0x0000000304037219 */ /* 0x000fc800000006ff */
[----:B------:R-:W-:-:S05]  /*02a0*/  LOP3.LUT R2, R3, R2, RZ, 0xfc, !PT ;  /* 0x0000000203027212 */ /* 0x000fca00078efcff */
[----:B------:R0:W-:Y:S04]  /*02b0*/  ATOMS.OR RZ, [UR5], R2 ;  /* 0x00000002ffff798c */ /* 0x0001e8000b000005 */
[----:B------:R0:W-:Y:S01]  /*02c0*/  STS [UR4], R0 ;  /* 0x00000000ff007988 */ /* 0x0001e20008000804 */
[----:B------:R-:W-:Y:S05]  /*02d0*/  BRA `(.L_x_2) ;  /* 0x0000000000107947 */ /* 0x000fea0003800000 */
.L_x_1:
[----:B------:R-:W-:Y:S01]  /*02e0*/  IMAD.MOV.U32 R0, RZ, RZ, -0x1 ;  /* 0xffffffffff007424 */ /* 0x000fe200078e00ff */
[----:B------:R-:W-:-:S04]  /*02f0*/  MOV R2, 0x320 ;  /* 0x0000032000027802 */ /* 0x000fc80000000f00 */
[----:B------:R0:W-:Y:S03]  /*0300*/  STS [UR4], R0 ;  /* 0x00000000ff007988 */ /* 0x0001e60008000804 */
[----:B0-----:R-:W-:Y:S05]  /*0310*/  CALL.REL.NOINC `($__internal_1_$__cuda_sm10x_tcgen05_guardrail_trap_phase_invalid_during_alloc) ;  /* 0x0000004c00d87944 */ /* 0x001fea0003c00000 */
.L_x_2:
[----:B------:R-:W-:Y:S05]  /*0320*/  WARPSYNC.ALL ;  /* 0x0000000000007948 */ /* 0x000fea0003800000 */
[----:B------:R-:W-:Y:S01]  /*0330*/  NOP ;  /* 0x0000000000007918 */ /* 0x000fe20000000000 */
.L_x_0:
[----:B------:R-:W1:Y:S01]  /*0340*/  LDC.64 R82, c[0x0][0x398] ;  /* 0x0000e600ff527b82 */ /* 0x000e620000000a00 */
[----:B------:R-:W2:Y:S01]  /*0350*/  S2R R5, SR_CTAID.X ;  /* 0x0000000000057919 */ /* 0x000ea20000002500 */
[C---:B------:R-:W-:Y:S01]  /*0360*/  LOP3.LUT R37, R39.reuse, 0x3f, RZ, 0xc0, !PT ;  /* 0x0000003f27257812 */ /* 0x040fe200078ec0ff */
[----:B------:R-:W-:Y:S01]  /*0370*/  UMOV UR4, 0x400 ;  /* 0x0000040000047882 */ /* 0x000fe20000000000 */
[----:B------:R-:W3:Y:S01]  /*0380*/  LDCU.64 UR14, c[0x0][0x3a8] ;  /* 0x00007500ff0e77ac */ /* 0x000ee20008000a00 */
[----:B------:R-:W-:Y:S02]  /*0390*/  LOP3.LUT R36, R39, 0x7f, RZ, 0xc0, !PT ;  /* 0x0000007f27247812 */ /* 0x000fe400078ec0ff */
[----:B------:R-:W-:Y:S01]  /*03a0*/  PRMT R119, RZ, 0x7610, R119 ;  /* 0x00007610ff777816 */ /* 0x000fe20000000077 */
[----:B------:R-:W4:Y:S01]  /*03b0*/  S2UR UR5, SR_CgaCtaId ;  /* 0x00000000000579c3 */ /* 0x000f220000008800 */
[----:B------:R-:W-:Y:S01]  /*03c0*/  PRMT R117, RZ, 0x7610, R117 ;  /* 0x00007610ff757816 */ /* 0x000fe20000000075 */
[----:B------:R-:W0:Y:S01]  /*03d0*/  LDCU UR8, c[0x0][0x3a4] ;  /* 0x00007480ff0877ac */ /* 0x000e220008000800 */
[----:B------:R-:W-:Y:S01]  /*03e0*/  PRMT R123, RZ, 0x7610, R123 ;  /* 0x00007610ff7b7816 */ /* 0x000fe2000000007b */
[----:B------:R-:W-:Y:S01]  /*03f0*/  UMOV UR6, 0x1 ;  /* 0x0000000100067882 */ /* 0x000fe20000000000 */
[----:B------:R-:W0:Y:S03]  /*0400*/  LDCU.128 UR24, c[0x0][0x380] ;  /* 0x00007000ff1877ac */ /* 0x000e260008000c00 */
[----:B------:R-:W5:Y:S01]  /*0410*/  LDC R93, c[0x0][0x3a0] ;  /* 0x0000e800ff5d7b82 */ /* 0x000f620000000800 */
[----:B---3--:R-:W-:-:S02]  /*0420*/  IMAD.U32 R13, RZ, RZ, UR14 ;  /* 0x0000000eff0d7e24 */ /* 0x008fc4000f8e00ff */
[----:B01----:R-:W-:Y:S01]  /*0430*/  VIADD R0, R83, 0x3f ;  /* 0x0000003f53007836 */ /* 0x003fe20000000000 */
[----:B------:R-:W-:Y:S01]  /*0440*/  IABS R65, R83 ;  /* 0x0000005300417213 */ /* 0x000fe20000000000 */
[----:B------:R-:W-:Y:S02]  /*0450*/  IMAD.U32 R15, RZ, RZ, UR14 ;  /* 0x0000000eff0f7e24 */ /* 0x000fe4000f8e00ff */
[----:B------:R-:W-:Y:S01]  /*0460*/  IMAD.U32 R17, RZ, RZ, UR14 ;  /* 0x0000000eff117e24 */ /* 0x000fe2000f8e00ff */
[----:B------:R-:W-:Y:S01]  /*0470*/  SHF.R.S32.HI R3, RZ, 0x1f, R0 ;  /* 0x0000001fff037819 */ /* 0x000fe20000011400 */
[----:B------:R-:W-:Y:S01]  /*0480*/  IMAD.U32 R19, RZ, RZ, UR14 ;  /* 0x0000000eff137e24 */ /* 0x000fe2000f8e00ff */
[----:B----4-:R-:W-:Y:S02]  /*0490*/  ULEA UR20, UR5, UR4, 0x18 ;  /* 0x0000000405147291 */ /* 0x010fe4000f8ec0ff */
[----:B------:R-:W-:Y:S02]  /*04a0*/  LEA.HI R3, R3, R0, RZ, 0x6 ;  /* 0x0000000003037211 */ /* 0x000fe400078f30ff */
[----:B--2---:R-:W-:Y:S01]  /*04b0*/  IABS R8, R5 ;  /* 0x0000000500087213 */ /* 0x004fe20000000000 */
[----:B------:R-:W-:Y:S01]  /*04c0*/  UIADD3 UR10, UPT, UPT, UR20, 0x2000, URZ ;  /* 0x00002000140a7890 */ /* 0x000fe2000fffe0ff */
[----:B------:R-:W-:-:S05]  /*04d0*/  SHF.R.S32.HI R3, RZ, 0x6, R3 ;  /* 0x00000006ff037819 */ /* 0x000fca0000011403 */
[----:B------:R-:W-:-:S05]  /*04e0*/  IMAD.SHL.U32 R4, R3, 0x8, RZ ;  /* 0x0000000803047824 */ /* 0x000fca00078e00ff */
[-C--:B------:R-:W-:Y:S02]  /*04f0*/  IABS R7, R4.reuse ;  /* 0x0000000400077213 */ /* 0x080fe40000000000 */
[----:B------:R-:W-:Y:S02]  /*0500*/  IABS R10, R4 ;  /* 0x00000004000a7213 */ /* 0x000fe40000000000 */
[----:B------:R-:W0:Y:S08]  /*0510*/  I2F.RP R0, R7 ;  /* 0x0000000700007306 */ /* 0x000e300000209400 */
[----:B0-----:R-:W0:Y:S02]  /*0520*/  MUFU.RCP R0, R0 ;  /* 0x0000000000007308 */ /* 0x001e240000001000 */
[----:B0-----:R-:W-:-:S02]  /*0530*/  VIADD R2, R0, 0xffffffe ;  /* 0x0ffffffe00027836 */ /* 0x001fc40000000000 */
[----:B------:R-:W-:-:S04]  /*0540*/  IMAD.MOV R0, RZ, RZ, -R10 ;  /* 0x000000ffff007224 */ /* 0x000fc800078e0a0a */
[----:B------:R0:W1:Y:S02]  /*0550*/  F2I.FTZ.U32.TRUNC.NTZ R3, R2 ;  /* 0x0000000200037305 */ /* 0x000064000021f000 */
[----:B0-----:R-:W-:Y:S02]  /*0560*/  IMAD.MOV.U32 R2, RZ, RZ, RZ ;  /* 0x000000ffff027224 */ /* 0x001fe400078e00ff */
[----:B-1----:R-:W-:-:S04]  /*0570*/  IMAD.MOV R6, RZ, RZ, -R3 ;  /* 0x000000ffff067224 */ /* 0x002fc800078e0a03 */
[----:B------:R-:W-:Y:S02]  /*0580*/  IMAD R9, R6, R7, RZ ;  /* 0x0000000706097224 */ /* 0x000fe400078e02ff */
[----:B------:R-:W-:Y:S02]  /*0590*/  IMAD.MOV.U32 R6, RZ, RZ, R8 ;  /* 0x000000ffff067224 */ /* 0x000fe400078e0008 */
[----:B------:R-:W-:-:S06]  /*05a0*/  IMAD.HI.U32 R3, R3, R9, R2 ;  /* 0x0000000903037227 */ /* 0x000fcc00078e0002 */
[----:B------:R-:W-:-:S04]  /*05b0*/  IMAD.HI.U32 R3, R3, R6, RZ ;  /* 0x0000000603037227 */ /* 0x000fc800078e00ff */
[----:B------:R-:W-:Y:S01]  /*05c0*/  IMAD R0, R3, R0, R6 ;  /* 0x0000000003007224 */ /* 0x000fe200078e0206 */
[----:B------:R-:W-:Y:S04]  /*05d0*/  BAR.SYNC.DEFER_BLOCKING 0x0 ;  /* 0x0000000000007b1d */ /* 0x000fe80000010000 */
[----:B------:R-:W-:-:S13]  /*05e0*/  ISETP.GT.U32.AND P1, PT, R7, R0, PT ;  /* 0x000000000700720c */ /* 0x000fda0003f24070 */
[----:B------:R-:W-:Y:S02]  /*05f0*/  @!P1 IMAD.IADD R0, R0, 0x1, -R7 ;  /* 0x0000000100009824 */ /* 0x000fe400078e0a07 */
[----:B------:R-:W-:Y:S01]  /*0600*/  @!P1 VIADD R3, R3, 0x1 ;  /* 0x0000000103039836 */ /* 0x000fe20000000000 */
[----:B------:R-:W-:Y:S02]  /*0610*/  ISETP.NE.AND P1, PT, R4, RZ, PT ;  /* 0x000000ff0400720c */ /* 0x000fe40003f25270 */
[----:B------:R-:W-:Y:S02]  /*0620*/  ISETP.GE.U32.AND P0, PT, R0, R7, PT ;  /* 0x000000070000720c */ /* 0x000fe40003f06070 */
[----:B------:R-:W-:-:S04]  /*0630*/  LOP3.LUT R0, R5, R4, RZ, 0x3c, !PT ;  /* 0x0000000405007212 */ /* 0x000fc800078e3cff */
[----:B------:R-:W-:Y:S01]  /*0640*/  ISETP.GE.AND P2, PT, R0, RZ, PT ;  /* 0x000000ff0000720c */ /* 0x000fe20003f46270 */
[----:B------:R-:W-:-:S06]  /*0650*/  VIADD R0, R82, 0x3f ;  /* 0x0000003f52007836 */ /* 0x000fcc0000000000 */
[----:B------:R-:W-:-:S04]  /*0660*/  @P0 VIADD R3, R3, 0x1 ;  /* 0x0000000103030836 */ /* 0x000fc80000000000 */
[----:B------:R-:W-:Y:S01]  /*0670*/  IMAD.MOV.U32 R2, RZ, RZ, R3 ;  /* 0x000000ffff027224 */ /* 0x000fe200078e0003 */
[----:B------:R-:W-:-:S03]  /*0680*/  SHF.R.S32.HI R3, RZ, 0x1f, R0 ;  /* 0x0000001fff037819 */ /* 0x000fc60000011400 */
[----:B------:R-:W-:Y:S01]  /*0690*/  @!P2 IMAD.MOV R2, RZ, RZ, -R2 ;  /* 0x000000ffff02a224 */ /* 0x000fe200078e0a02 */
[----:B------:R-:W-:Y:S02]  /*06a0*/  @!P1 LOP3.LUT R2, RZ, R4, RZ, 0x33, !PT ;  /* 0x00000004ff029212 */ /* 0x000fe400078e33ff */
[----:B------:R-:W-:-:S03]  /*06b0*/  LEA.HI R3, R3, R0, RZ, 0x6 ;  /* 0x0000000003037211 */ /* 0x000fc600078f30ff */
[----:B------:R-:W-:Y:S02]  /*06c0*/  IMAD.SHL.U32 R6, R2, 0x8, RZ ;  /* 0x0000000802067824 */ /* 0x000fe400078e00ff */
[----:B------:R-:W-:-:S03]  /*06d0*/  IMAD.MOV R2, RZ, RZ, -R2 ;  /* 0x000000ffff027224 */ /* 0x000fc600078e0a02 */
[----:B------:R-:W-:Y:S01]  /*06e0*/  LEA.HI.SX32 R3, R3, -R6, 0x1a ;  /* 0x8000000603037211 */ /* 0x000fe200078fd2ff */
[----:B------:R-:W-:Y:S02]  /*06f0*/  IMAD R8, R4, R2, R5 ;  /* 0x0000000204087224 */ /* 0x000fe400078e0205 */
[----:B------:R-:W-:Y:S01]  /*0700*/  IMAD.MOV.U32 R2, RZ, RZ, RZ ;  /* 0x000000ffff027224 */ /* 0x000fe200078e00ff */
[----:B------:R-:W-:Y:S02]  /*0710*/  VIMNMX R11, PT, PT, R3, 0x8, PT ;  /* 0x00000008030b7848 */ /* 0x000fe40003fe0100 */
[----:B------:R-:W-:Y:S02]  /*0720*/  IABS R4, R8 ;  /* 0x0000000800047213 */ /* 0x000fe40000000000 */
[-C--:B------:R-:W-:Y:S02]  /*0730*/  IABS R7, R11.reuse ;  /* 0x0000000b00077213 */ /* 0x080fe40000000000 */
[----:B------:R-:W-:-:S02]  /*0740*/  IABS R9, R11 ;  /* 0x0000000b00097213 */ /* 0x000fc40000000000 */
[----:B------:R-:W0:Y:S08]  /*0750*/  I2F.RP R0, R7 ;  /* 0x0000000700007306 */ /* 0x000e300000209400 */
[----:B0-----:R-:W0:Y:S02]  /*0760*/  MUFU.RCP R0, R0 ;  /* 0x0000000000007308 */ /* 0x001e240000001000 */
[----:B0-----:R-:W-:-:S02]  /*0770*/  VIADD R3, R0, 0xffffffe ;  /* 0x0ffffffe00037836 */ /* 0x001fc40000000000 */
[----:B------:R-:W-:-:S04]  /*0780*/  IMAD.MOV R0, RZ, RZ, -R9 ;  /* 0x000000ffff007224 */ /* 0x000fc800078e0a09 */
[----:B------:R-:W0:Y:S02]  /*0790*/  F2I.FTZ.U32.TRUNC.NTZ R3, R3 ;  /* 0x0000000300037305 */ /* 0x000e24000021f000 */
[----:B0-----:R-:W-:-:S04]  /*07a0*/  IMAD.MOV R10, RZ, RZ, -R3 ;  /* 0x000000ffff0a7224 */ /* 0x001fc800078e0a03 */
[----:B------:R-:W-:Y:S02]  /*07b0*/  IMAD R5, R10, R7, RZ ;  /* 0x000000070a057224 */ /* 0x000fe400078e02ff */
[----:B------:R-:W0:Y:S02]  /*07c0*/  LDS R10, [UR20] ;  /* 0x00000014ff0a7984 */ /* 0x000e240008000800 */
[----:B------:R-:W-:Y:S01]  /*07d0*/  IMAD.HI.U32 R2, R3, R5, R2 ;  /* 0x0000000503027227 */ /* 0x000fe200078e0002 */
[----:B------:R-:W-:-:S03]  /*07e0*/  IABS R5, R82 ;  /* 0x0000005200057213 */ /* 0x000fc60000000000 */
[----:B------:R-:W-:Y:S02]  /*07f0*/  IMAD.MOV.U32 R3, RZ, RZ, R4 ;  /* 0x000000ffff037224 */ /* 0x000fe400078e0004 */
[----:B------:R-:W-:Y:S02]  /*0800*/  IMAD.MOV.U32 R9, RZ, RZ, R5 ;  /* 0x000000ffff097224 */ /* 0x000fe400078e0005 */
[----:B------:R-:W-:Y:S01]  /*0810*/  IMAD.HI.U32 R2, R2, R3, RZ ;  /* 0x0000000302027227 */ /* 0x000fe200078e00ff */
[----:B------:R-:W1:Y:S03]  /*0820*/  I2F.RP R5, R65 ;  /* 0x0000004100057306 */ /* 0x000e660000209400 */
[----:B------:R-:W-:-:S05]  /*0830*/  IMAD R0, R2, R0, R3 ;  /* 0x0000000002007224 */ /* 0x000fca00078e0203 */
[----:B------:R-:W2:Y:S01]  /*0840*/  I2F.RP R4, R9 ;  /* 0x0000000900047306 */ /* 0x000ea20000209400 */
[----:B------:R-:W-:Y:S01]  /*0850*/  BAR.SYNC.DEFER_BLOCKING 0x0 ;  /* 0x0000000000007b1d */ /* 0x000fe20000010000 */
[----:B------:R-:W-:-:S06]  /*0860*/  ISETP.GT.U32.AND P1, PT, R7, R0, PT ;  /* 0x000000000700720c */ /* 0x000fcc0003f24070 */
[----:B-1----:R-:W-:Y:S07]  /*0870*/  MUFU.RCP R5, R5 ;  /* 0x0000000500057308 */ /* 0x002fee0000001000 */
[----:B------:R-:W-:Y:S01]  /*0880*/  @!P1 IMAD.IADD R0, R0, 0x1, -R7 ;  /* 0x0000000100009824 */ /* 0x000fe200078e0a07 */
[----:B--2---:R-:W1:Y:S01]  /*0890*/  MUFU.RCP R4, R4 ;  /* 0x0000000400047308 */ /* 0x004e620000001000 */
[----:B------:R-:W-:Y:S01]  /*08a0*/  @!P1 VIADD R2, R2, 0x1 ;  /* 0x0000000102029836 */ /* 0x000fe20000000000 */
[----:B------:R-:W-:-:S02]  /*08b0*/  ISETP.NE.AND P1, PT, R11, RZ, PT ;  /* 0x000000ff0b00720c */ /* 0x000fc40003f25270 */
[----:B------:R-:W-:Y:S02]  /*08c0*/  ISETP.GE.U32.AND P0, PT, R0, R7, PT ;  /* 0x000000070000720c */ /* 0x000fe40003f06070 */
[----:B------:R-:W-:Y:S02]  /*08d0*/  LOP3.LUT R0, R8, R11, RZ, 0x3c, !PT ;  /* 0x0000000b08007212 */ /* 0x000fe400078e3cff */
[----:B------:R-:W-:Y:S02]  /*08e0*/  SHF.R.U32.HI R7, RZ, 0x5, R39 ;  /* 0x00000005ff077819 */ /* 0x000fe40000011627 */
[----:B------:R-:W-:Y:S02]  /*08f0*/  ISETP.GE.AND P2, PT, R0, RZ, PT ;  /* 0x000000ff0000720c */ /* 0x000fe40003f46270 */
[----:B------:R-:W-:Y:S02]  /*0900*/  R2UR UR7, R7 ;  /* 0x00000000070772ca */ /* 0x000fe400000e0000 */
[----:B0-----:R-:W-:Y:S01]  /*0910*/  R2UR UR21, R10 ;  /* 0x000000000a1572ca */ /* 0x001fe200000e0000 */
[----:B-1----:R-:W-:-:S02]  /*0920*/  VIADD R3, R4, 0xffffffe ;  /* 0x0ffffffe04037836 */ /* 0x002fc40000000000 */
[----:B------:R-:W-:Y:S02]  /*0930*/  @P0 VIADD R2, R2, 0x1 ;  /* 0x0000000102020836 */ /* 0x000fe40000000000 */
[----:B------:R-:W-:Y:S02]  /*0940*/  VIADD R4, R5, 0xffffffe ;  /* 0x0ffffffe05047836 */ /* 0x000fe40000000000 */
[----:B------:R-:W0:Y:S01]  /*0950*/  F2I.FTZ.U32.TRUNC.NTZ R3, R3 ;  /* 0x0000000300037305 */ /* 0x000e22000021f000 */
[----:B------:R-:W-:-:S03]  /*0960*/  IMAD.MOV.U32 R38, RZ, RZ, R2 ;  /* 0x000000ffff267224 */ /* 0x000fc600078e0002 */
[----:B------:R-:W-:Y:S01]  /*0970*/  USHF.L.U32 UR4, UR7, 0x15, URZ ;  /* 0x0000001507047899 */ /* 0x000fe200080006ff */
[----:B------:R-:W-:Y:S01]  /*0980*/  @!P2 IMAD.MOV R38, RZ, RZ, -R38 ;  /* 0x000000ffff26a224 */ /* 0x000fe200078e0a26 */
[----:B------:R-:W-:Y:S02]  /*0990*/  @!P1 LOP3.LUT R38, RZ, R11, RZ, 0x33, !PT ;  /* 0x0000000bff269212 */ /* 0x000fe400078e33ff */
[----:B------:R-:W-:Y:S01]  /*09a0*/  ULOP3.LUT UR4, UR4, 0x600000, URZ, 0xc0, !UPT ;  /* 0x0060000004047892 */ /* 0x000fe2000f8ec0ff */
[----:B------:R1:W2:Y:S02]  /*09b0*/  F2I.FTZ.U32.TRUNC.NTZ R5, R4 ;  /* 0x0000000400057305 */ /* 0x0002a4000021f000 */
[----:B------:R-:W-:Y:S01]  /*09c0*/  IMAD.MOV R0, RZ, RZ, -R38 ;  /* 0x000000ffff007224 */ /* 0x000fe200078e0a26 */
[----:B------:R-:W-:Y:S01]  /*09d0*/  UIADD3 UR12, UPT, UPT, UR21, UR4, URZ ;  /* 0x00000004150c7290 */ /* 0x000fe2000fffe0ff */
[----:B------:R-:W-:Y:S02]  /*09e0*/  IMAD.SHL.U32 R38, R38, 0x40, RZ ;  /* 0x0000004026267824 */ /* 0x000fe400078e00ff */
[----:B0-----:R-:W-:-:S02]  /*09f0*/  IMAD.MOV R2, RZ, RZ, -R3 ;  /* 0x000000ffff027224 */ /* 0x001fc400078e0a03 */
[----:B------:R-:W-:Y:S01]  /*0a00*/  IMAD R0, R11, R0, R8 ;  /* 0x000000000b007224 */ /* 0x000fe200078e0208 */
[----:B-1----:R-:W-:Y:S01]  /*0a10*/  SHF.R.U32.HI R4, RZ, 0x5, R39 ;  /* 0x00000005ff047819 */ /* 0x002fe20000011627 */
[----:B------:R-:W-:Y:S02]  /*0a20*/  IMAD R7, R2, R9, RZ ;  /* 0x0000000902077224 */ /* 0x000fe400078e02ff */
[----:B------:R-:W-:Y:S02]  /*0a30*/  IMAD.MOV.U32 R2, RZ, RZ, RZ ;  /* 0x000000ffff027224 */ /* 0x000fe400078e00ff */
[----:B--2---:R-:W-:Y:S02]  /*0a40*/  IMAD.MOV R8, RZ, RZ, -R5 ;  /* 0x000000ffff087224 */ /* 0x004fe400078e0a05 */
[----:B------:R-:W-:Y:S01]  /*0a50*/  IMAD.HI.U32 R2, R3, R7, R2 ;  /* 0x0000000703027227 */ /* 0x000fe200078e0002 */
[----:B------:R-:W-:-:S03]  /*0a60*/  SGXT.U32 R3, R4, 0x2 ;  /* 0x000000020403781a */ /* 0x000fc60000000000 */
[----:B------:R-:W-:Y:S01]  /*0a70*/  IMAD.IADD R0, R6, 0x1, R0 ;  /* 0x0000000106007824 */ /* 0x000fe200078e0200 */
[----:B------:R-:W-:Y:S01]  /*0a80*/  LOP3.LUT R90, R38, R3, RZ, 0xfc, !PT ;  /* 0x00000003265a7212 */ /* 0x000fe200078efcff */
[----:B------:R-:W-:Y:S02]  /*0a90*/  IMAD R33, R8, R65, RZ ;  /* 0x0000004108217224 */ /* 0x000fe400078e02ff */
[----:B------:R-:W-:Y:S01]  /*0aa0*/  IMAD.MOV.U32 R4, RZ, RZ, RZ ;  /* 0x000000ffff047224 */ /* 0x000fe200078e00ff */
[----:B------:R-:W-:Y:S01]  /*0ab0*/  LOP3.LUT R62, R90, 0x4, RZ, 0xfc, !PT ;  /* 0x000000045a3e7812 */ /* 0x000fe200078efcff */
[----:B------:R-:W-:Y:S01]  /*0ac0*/  IMAD R37, R0, 0x40, R37 ;  /* 0x0000004000257824 */ /* 0x000fe200078e0225 */
[C---:B------:R-:W-:Y:S01]  /*0ad0*/  LOP3.LUT R61, R90.reuse, 0x10, RZ, 0xfc, !PT ;  /* 0x000000105a3d7812 */ /* 0x040fe200078efcff */
[----:B------:R-:W-:Y:S01]  /*0ae0*/  IMAD.HI.U32 R33, R5, R33, R4 ;  /* 0x0000002105217227 */ /* 0x000fe200078e0004 */
[----:B------:R-:W-:Y:S02]  /*0af0*/  IABS R52, R62 ;  /* 0x0000003e00347213 */ /* 0x000fe40000000000 */
[----:B------:R-:W-:Y:S01]  /*0b00*/  IABS R5, R37 ;  /* 0x0000002500057213 */ /* 0x000fe20000000000 */
[----:B------:R-:W-:Y:S01]  /*0b10*/  IMAD.U32 R7, RZ, RZ, UR14 ;  /* 0x0000000eff077e24 */ /* 0x000fe2000f8e00ff */
[----:B------:R-:W-:Y:S01]  /*0b20*/  IABS R46, R61 ;  /* 0x0000003d002e7213 */ /* 0x000fe20000000000 */
[----:B------:R-:W-:Y:S01]  /*0b30*/  IMAD.HI.U32 R3, R33, R52, RZ ;  /* 0x0000003421037227 */ /* 0x000fe200078e00ff */
[----:B------:R-:W-:-:S02]  /*0b40*/  LOP3.LUT R53, R90, 0x8, RZ, 0xfc, !PT ;  /* 0x000000085a357812 */ /* 0x000fc400078efcff */
[----:B------:R-:W-:Y:S01]  /*0b50*/  LOP3.LUT R55, R90, 0x18, RZ, 0xfc, !PT ;  /* 0x000000185a377812 */ /* 0x000fe200078efcff */
[----:B------:R-:W-:Y:S01]  /*0b60*/  IMAD.HI.U32 R2, R2, R5, RZ ;  /* 0x0000000502027227 */ /* 0x000fe200078e00ff */
[----:B------:R-:W-:Y:S02]  /*0b70*/  IABS R50, R90 ;  /* 0x0000005a00327213 */ /* 0x000fe40000000000 */
[C---:B------:R-:W-:Y:S01]  /*0b80*/  LOP3.LUT R45, R90.reuse, 0xc, RZ, 0xfc, !PT ;  /* 0x0000000c5a2d7812 */ /* 0x040fe200078efcff */
[----:B------:R-:W-:Y:S01]  /*0b90*/  IMAD.MOV R2, RZ, RZ, -R2 ;  /* 0x000000ffff027224 */ /* 0x000fe200078e0a02 */
[----:B------:R-:W-:Y:S01]  /*0ba0*/  IABS R8, R53 ;  /* 0x0000003500087213 */ /* 0x000fe20000000000 */
[----:B------:R-:W-:Y:S01]  /*0bb0*/  IMAD.MOV R3, RZ, RZ, -R3 ;  /* 0x000000ffff037224 */ /* 0x000fe200078e0a03 */
[----:B------:R-:W-:Y:S01]  /*0bc0*/  IABS R44, R55 ;  /* 0x00000037002c7213 */ /* 0x000fe20000000000 */
[----:B------:R-:W-:Y:S01]  /*0bd0*/  IMAD R2, R9, R2, R5 ;  /* 0x0000000209027224 */ /* 0x000fe200078e0205 */
[----:B------:R-:W-:Y:S01]  /*0be0*/  LOP3.LUT R47, R90, 0x20, RZ, 0xfc, !PT ;  /* 0x000000205a2f7812 */ /* 0x000fe200078efcff */
[----:B------:R-:W-:Y:S01]  /*0bf0*/  IMAD R52, R65, R3, R52 ;  /* 0x0000000341347224 */ /* 0x000fe200078e0234 */
[----:B------:R-:W-:Y:S01]  /*0c00*/  IABS R42, R45 ;  /* 0x0000002d002a7213 */ /* 0x000fe20000000000 */
[----:B------:R-:W-:Y:S01]  /*0c10*/  IMAD.HI.U32 R3, R33, R46, RZ ;  /* 0x0000002e21037227 */ /* 0x000fe200078e00ff */
[----:B------:R-:W-:-:S02]  /*0c20*/  ISETP.GT.U32.AND P0, PT, R9, R2, PT ;  /* 0x000000020900720c */ /* 0x000fc40003f04070 */
[C---:B------:R-:W-:Y:S01]  /*0c30*/  LOP3.LUT R59, R90.reuse, 0x14, RZ, 0xfc, !PT ;  /* 0x000000145a3b7812 */ /* 0x040fe200078efcff */
[C---:B------:R-:W-:Y:S01]  /*0c40*/  IMAD.HI.U32 R0, R33.reuse, R50, RZ ;  /* 0x0000003221007227 */ /* 0x040fe200078e00ff */
[----:B------:R-:W-:Y:S02]  /*0c50*/  IABS R40, R47 ;  /* 0x0000002f00287213 */ /* 0x000fe40000000000 */
[----:B------:R-:W-:Y:S01]  /*0c60*/  IABS R68, R59 ;  /* 0x0000003b00447213 */ /* 0x000fe20000000000 */
[----:B------:R-:W-:Y:S01]  /*0c70*/  IMAD.MOV R5, RZ, RZ, -R3 ;  /* 0x000000ffff057224 */ /* 0x000fe200078e0a03 */
[C---:B------:R-:W-:Y:S01]  /*0c80*/  LOP3.LUT R49, R90.reuse, 0x24, RZ, 0xfc, !PT ;  /* 0x000000245a317812 */ /* 0x040fe200078efcff */
[C---:B------:R-:W-:Y:S01]  /*0c90*/  IMAD.HI.U32 R4, R33.reuse, R8, RZ ;  /* 0x0000000821047227 */ /* 0x040fe200078e00ff */
[C---:B------:R-:W-:Y:S02]  /*0ca0*/  LOP3.LUT R51, R90.reuse, 0x1c, RZ, 0xfc, !PT ;  /* 0x0000001c5a337812 */ /* 0x040fe400078efcff */
[----:B------:R-:W-:Y:S01]  /*0cb0*/  IABS R64, R49 ;  /* 0x0000003100407213 */ /* 0x000fe20000000000 */
[----:B------:R-:W-:Y:S01]  /*0cc0*/  IMAD.HI.U32 R3, R33, R44, RZ ;  /* 0x0000002c21037227 */ /* 0x000fe200078e00ff */
[----:B------:R-:W-:-:S02]  /*0cd0*/  LOP3.LUT R43, R90, 0x2c, RZ, 0xfc, !PT ;  /* 0x0000002c5a2b7812 */ /* 0x000fc400078efcff */
[----:B------:R-:W-:Y:S01]  /*0ce0*/  IABS R66, R51 ;  /* 0x0000003300427213 */ /* 0x000fe20000000000 */
[----:B------:R-:W-:Y:S01]  /*0cf0*/  IMAD.MOV R6, RZ, RZ, -R0 ;  /* 0x000000ffff067224 */ /* 0x000fe200078e0a00 */
[----:B------:R-:W-:Y:S01]  /*0d00*/  LOP3.LUT R57, R90, 0x28, RZ, 0xfc, !PT ;  /* 0x000000285a397812 */ /* 0x000fe200078efcff */
[----:B------:R-:W-:Y:S01]  /*0d10*/  IMAD.HI.U32 R0, R33, R42, RZ ;  /* 0x0000002a21007227 */ /* 0x000fe200078e00ff */
[----:B------:R-:W-:Y:S02]  /*0d20*/  ISETP.GE.AND P1, PT, R37, RZ, PT ;  /* 0x000000ff2500720c */ /* 0x000fe40003f26270 */
[----:B------:R-:W-:Y:S01]  /*0d30*/  IABS R48, R57 ;  /* 0x0000003900307213 */ /* 0x000fe20000000000 */
[----:B------:R-:W-:Y:S02]  /*0d40*/  IMAD R46, R65, R5, R46 ;  /* 0x00000005412e7224 */ /* 0x000fe400078e022e */
[----:B------:R-:W-:Y:S02]  /*0d50*/  IMAD.MOV R4, RZ, RZ, -R4 ;  /* 0x000000ffff047224 */ /* 0x000fe400078e0a04 */
[----:B------:R-:W-:-:S02]  /*0d60*/  IMAD.MOV R5, RZ, RZ, -R3 ;  /* 0x000000ffff057224 */ /* 0x000fc400078e0a03 */
[----:B------:R-:W-:-:S04]  /*0d70*/  IMAD.HI.U32 R3, R33, R40, RZ ;  /* 0x0000002821037227 */ /* 0x000fc800078e00ff */
[C---:B------:R-:W-:Y:S02]  /*0d80*/  IMAD R50, R65.reuse, R6, R50 ;  /* 0x0000000641327224 */ /* 0x040fe400078e0232 */
[----:B------:R-:W-:Y:S02]  /*0d90*/  IMAD.MOV R6, RZ, RZ, -R0 ;  /* 0x000000ffff067224 */ /* 0x000fe400078e0a00 */
[----:B------:R-:W-:Y:S02]  /*0da0*/  IMAD R0, R65, R4, R8 ;  /* 0x0000000441007224 */ /* 0x000fe400078e0208 */
[----:B------:R-:W-:Y:S02]  /*0db0*/  @!P0 IMAD.IADD R2, R2, 0x1, -R9 ;  /* 0x0000000102028824 */ /* 0x000fe400078e0a09 */
[----:B------:R-:W-:-:S03]  /*0dc0*/  IMAD.HI.U32 R4, R33, R68, RZ ;  /* 0x0000004421047227 */ /* 0x000fc600078e00ff */
[----:B------:R-:W-:Y:S01]  /*0dd0*/  ISETP.GT.U32.AND P0, PT, R9, R2, PT ;  /* 0x000000020900720c */ /* 0x000fe20003f04070 */
[----:B------:R-:W-:Y:S02]  /*0de0*/  IMAD.MOV R3, RZ, RZ, -R3 ;  /* 0x000000ffff037224 */ /* 0x000fe400078e0a03 */
[C---:B------:R-:W-:Y:S02]  /*0df0*/  IMAD R42, R65.reuse, R6, R42 ;  /* 0x00000006412a7224 */ /* 0x040fe400078e022a */
[----:B------:R-:W-:Y:S02]  /*0e00*/  IMAD.MOV R6, RZ, RZ, -R4 ;  /* 0x000000ffff067224 */ /* 0x000fe400078e0a04 */
[----:B------:R-:W-:Y:S02]  /*0e10*/  IMAD R40, R65, R3, R40 ;  /* 0x0000000341287224 */ /* 0x000fe400078e0228 */
[----:B------:R-:W-:-:S04]  /*0e20*/  IMAD.HI.U32 R3, R33, R64, RZ ;  /* 0x0000004021037227 */ /* 0x000fc800078e00ff */
[----:B------:R-:W-:Y:S01]  /*0e30*/  IMAD R68, R65, R6, R68 ;  /* 0x0000000641447224 */ /* 0x000fe200078e0244 */
[----:B------:R-:W-:Y:S01]  /*0e40*/  IABS R6, R43 ;  /* 0x0000002b00067213 */ /* 0x000fe20000000000 */
[----:B------:R-:W-:Y:S02]  /*0e50*/  IMAD.MOV R3, RZ, RZ, -R3 ;  /* 0x000000ffff037224 */ /* 0x000fe400078e0a03 */
[----:B------:R-:W-:-:S04]  /*0e60*/  IMAD.HI.U32 R4, R33, R66, RZ ;  /* 0x0000004221047227 */ /* 0x000fc800078e00ff */
[C---:B------:R-:W-:Y:S02]  /*0e70*/  IMAD R44, R65.reuse, R5, R44 ;  /* 0x00000005412c7224 */ /* 0x040fe400078e022c */
[----:B------:R-:W-:Y:S01]  /*0e80*/  IMAD R64, R65, R3, R64 ;  /* 0x0000000341407224 */ /* 0x000fe200078e0240 */
[----:B------:R-:W-:Y:S01]  /*0e90*/  SHF.R.U32.HI R3, RZ, 0x6, R39 ;  /* 0x00000006ff037819 */ /* 0x000fe20000011627 */
[----:B------:R-:W-:-:S03]  /*0ea0*/  IMAD.HI.U32 R5, R33, R6, RZ ;  /* 0x0000000621057227 */ /* 0x000fc600078e00ff */
[----:B------:R-:W-:Y:S01]  /*0eb0*/  SGXT.U32 R3, R3, 0x1 ;  /* 0x000000010303781a */ /* 0x000fe20000000000 */
[----:B------:R-:W-:Y:S02]  /*0ec0*/  IMAD.MOV R4, RZ, RZ, -R4 ;  /* 0x000000ffff047224 */ /* 0x000fe400078e0a04 */
[----:B------:R-:W-:Y:S01]  /*0ed0*/  @!P0 IMAD.IADD R2, R2, 0x1, -R9 ;  /* 0x0000000102028824 */ /* 0x000fe200078e0a09 */
[----:B------:R-:W-:Y:S01]  /*0ee0*/  ISETP.NE.AND P0, PT, R82, RZ, PT ;  /* 0x000000ff5200720c */ /* 0x000fe20003f05270 */
[----:B------:R-:W-:Y:S02]  /*0ef0*/  IMAD.MOV R5, RZ, RZ, -R5 ;  /* 0x000000ffff057224 */ /* 0x000fe400078e0a05 */
[----:B------:R-:W-:Y:S02]  /*0f00*/  IMAD R66, R65, R4, R66 ;  /* 0x0000000441427224 */ /* 0x000fe400078e0242 */
[----:B------:R-:W-:-:S04]  /*0f10*/  IMAD.HI.U32 R4, R33, R48, RZ ;  /* 0x0000003021047227 */ /* 0x000fc800078e00ff */
[----:B------:R-:W-:Y:S02]  /*0f20*/  IMAD.MOV.U32 R85, RZ, RZ, R2 ;  /* 0x000000ffff557224 */ /* 0x000fe400078e0002 */
[----:B------:R-:W-:Y:S01]  /*0f30*/  IMAD R2, R65, R5, R6 ;  /* 0x0000000541027224 */ /* 0x000fe200078e0206 */
[C---:B------:R-:W-:Y:S01]  /*0f40*/  LOP3.LUT R6, R3.reuse, 0x10, RZ, 0xfc, !PT ;  /* 0x0000001003067812 */ /* 0x040fe200078efcff */
[----:B------:R-:W-:Y:S02]  /*0f50*/  IMAD.U32 R5, RZ, RZ, UR14 ;  /* 0x0000000eff057e24 */ /* 0x000fe4000f8e00ff */
[----:B------:R-:W-:Y:S02]  /*0f60*/  IMAD R12, R3, UR14, RZ ;  /* 0x0000000e030c7c24 */ /* 0x000fe4000f8e02ff */
[----:B------:R-:W-:Y:S02]  /*0f70*/  IMAD.MOV R4, RZ, RZ, -R4 ;  /* 0x000000ffff047224 */ /* 0x000fe400078e0a04 */
[----:B------:R-:W-:Y:S01]  /*0f80*/  IMAD R20, R5, 0x2, R12 ;  /* 0x0000000205147824 */ /* 0x000fe200078e020c */
[----:B------:R-:W-:Y:S01]  /*0f90*/  LOP3.LUT R5, R3, 0x8, RZ, 0xfc, !PT ;  /* 0x0000000803057812 */ /* 0x000fe200078efcff */
[----:B------:R-:W-:-:S02]  /*0fa0*/  IMAD R48, R65, R4, R48 ;  /* 0x0000000441307224 */ /* 0x000fc400078e0230 */
[----:B-----5:R-:W-:Y:S02]  /*0fb0*/  VIADD R4, R93, 0x1f ;  /* 0x0000001f5d047836 */ /* 0x020fe40000000000 */
[----:B------:R-:W-:Y:S02]  /*0fc0*/  IMAD.U32 R9, RZ, RZ, UR14 ;  /* 0x0000000eff097e24 */ /* 0x000fe4000f8e00ff */
[----:B------:R-:W-:Y:S02]  /*0fd0*/  IMAD R32, R7, 0x2, R20 ;  /* 0x0000000207207824 */ /* 0x000fe400078e0214 */
[----:B------:R-:W-:Y:S01]  /*0fe0*/  @!P1 IMAD.MOV R85, RZ, RZ, -R85 ;  /* 0x000000ffff559224 */ /* 0x000fe200078e0a55 */
[----:B------:R-:W-:Y:S01]  /*0ff0*/  @!P0 LOP3.LUT R85, RZ, R82, RZ, 0x33, !PT ;  /* 0x00000052ff558212 */ /* 0x000fe200078e33ff */
[----:B------:R-:W-:Y:S01]  /*1000*/  IMAD.U32 R11, RZ, RZ, UR14 ;  /* 0x0000000eff0b7e24 */ /* 0x000fe2000f8e00ff */
[----:B------:R-:W-:Y:S01]  /*1010*/  ISETP.NE.U32.AND P1, PT, R36, RZ, PT ;  /* 0x000000ff2400720c */ /* 0x000fe20003f25070 */
[----:B------:R-:W-:Y:S01]  /*1020*/  IMAD R80, R9, 0x2, R32 ;  /* 0x0000000209507824 */ /* 0x000fe200078e0220 */
[----:B------:R-:W-:Y:S01]  /*1030*/  ISETP.GT.AND P0, PT, R4, 0x1f, PT ;  /* 0x0000001f0400780c */ /* 0x000fe20003f04270 */
[----:B------:R-:W-:-:S12]  /*1040*/  BRA.U UP0, `(.L_x_5) ;  /* 0x0000000100187547 */ /* 0x000fd8000b800000 */
[----:B------:R-:W-:Y:S01]  /*1050*/  ELECT P2, URZ, PT ;  /* 0x0000000000ff782f */ /* 0x000fe20003840000 */
[----:B------:R-:W-:Y:S01]  /*1060*/  IMAD.MOV.U32 R7, RZ, RZ, 0x1 ;  /* 0x00000001ff077424 */ /* 0x000fe200078e00ff */
[----:B------:R-:W-:Y:S01]  /*1070*/  UMOV UR4, 0x40 ;  /* 0x0000004000047882 */ /* 0x000fe20000000000 */
[----:B------:R-:W-:Y:S01]  /*1080*/  UVIRTCOUNT.DEALLOC.SMPOOL 0x80 ;  /* 0x000000800000784c */ /* 0x000fe20000000000 */
[----:B------:R-:W-:-:S09]  /*1090*/  ULEA UR4, UR5, UR4, 0x18 ;  /* 0x0000000405047291 */ /* 0x000fd2000f8ec0ff */
[----:B------:R0:W-:Y:S03]  /*10a0*/  @P2 STS.U8 [UR4], R7 ;  /* 0x00000007ff002988 */ /* 0x0001e60008000004 */
.L_x_5:
[----:B------:R-:W-:Y:S01]  /*10b0*/  STTM.16dp32bit_t0_t15.x32 tmem[UR12], RZ ;  /* 0x000000ff000079ed */ /* 0x000fe20008a8000c */
[----:B------:R-:W-:Y:S01]  /*10c0*/  STTM.16dp32bit_t16_t31.x32 tmem[UR12+0x20], RZ ;  /* 0x000020ff000079ed */ /* 0x000fe20008aa000c */
[----:B------:R-:W1:Y:S02]  /*10d0*/  FENCE.VIEW.ASYNC.T ;  /* 0x00000000000073c6 */ /* 0x000e640000000200 */
[----:B-1----:R-:W-:Y:S01]  /*10e0*/  VOTEU.ALL UP1, P1 ;  /* 0x0000000000ff7886 */ /* 0x002fe20000820000 */
[----:B------:R-:W-:Y:S01]  /*10f0*/  UMOV UR13, UR10 ;  /* 0x0000000a000d7c82 */ /* 0x000fe20008000000 */
[----:B------:R-:W-:Y:S01]  /*1100*/  VOTEU.ALL UP2, P1 ;  /* 0x0000000000ff7886 */ /* 0x000fe20000840000 */
[----:B------:R-:W-:Y:S01]  /*1110*/  IMAD R14, R11, 0x2, R80 ;  /* 0x000000020b0e7824 */ /* 0x000fe200078e0250 */
[----:B------:R-:W-:Y:S01]  /*1120*/  ISETP.LT.AND P2, PT, R6, R93, P0 ;  /* 0x0000005d0600720c */ /* 0x000fe20000741270 */
[----:B------:R-:W-:Y:S01]  /*1130*/  IMAD R85, R85, UR8, RZ ;  /* 0x0000000855557c24 */ /* 0x000fe2000f8e02ff */
[----:B------:R-:W-:-:S04]  /*1140*/  @!UP1 UIADD3 UR4, UPT, UPT, -UR6, 0x100000, URZ ;  /* 0x0010000006049890 */ /* 0x000fc8000fffe1ff */
[----:B------:R-:W-:Y:S02]  /*1150*/  @!UP1 USHF.L.U32 UR5, UR4, 0xb, URZ ;  /* 0x0000000b04059899 */ /* 0x000fe400080006ff */
[----:B------:R-:W-:Y:S01]  /*1160*/  @!UP1 USHF.L.U32 UR4, UR4, 0x1, URZ ;  /* 0x0000000104049899 */ /* 0x000fe200080006ff */
[----:B------:R-:W-:Y:S01]  /*1170*/  BAR.SYNC.DEFER_BLOCKING 0x0 ;  /* 0x0000000000007b1d */ /* 0x000fe20000010000 */
[----:B------:R-:W-:Y:S01]  /*1180*/  IMAD R22, R13, 0x2, R14 ;  /* 0x000000020d167824 */ /* 0x000fe200078e020e */
[-C--:B------:R-:W-:Y:S02]  /*1190*/  ISETP.LT.AND P3, PT, R5, R93.reuse, P0 ;  /* 0x0000005d0500720c */ /* 0x080fe40000761270 */
[----:B------:R-:W-:Y:S01]  /*11a0*/  IADD3 R87, P5, PT, R85, UR24, RZ ;  /* 0x0000001855577c10 */ /* 0x000fe2000ffbe0ff */
[----:B------:R-:W-:Y:S01]  /*11b0*/  IMAD R60, R15, 0x2, R22 ;  /* 0x000000020f3c7824 */ /* 0x000fe200078e0216 */
[----:B------:R-:W-:Y:S02]  /*11c0*/  ISETP.LT.AND P4, PT, R3, R93, P0 ;  /* 0x0000005d0300720c */ /* 0x000fe40000781270 */
[----:B------:R-:W-:Y:S01]  /*11d0*/  LEA.HI.X.SX32 R85, R85, UR25, 0x1, P5 ;  /* 0x0000001955557c11 */ /* 0x000fe2000a8f0eff */
[----:B------:R-:W-:Y:S01]  /*11e0*/  IMAD R16, R17, 0x4, R60 ;  /* 0x0000000411107824 */ /* 0x000fe200078e023c */
[----:B------:R-:W-:-:S02]  /*11f0*/  IADD3 R8, P6, PT, R12, R87, RZ ;  /* 0x000000570c087210 */ /* 0x000fc40007fde0ff */
[----:B------:R-:W-:Y:S01]  /*1200*/  IADD3 R10, P5, PT, R14, R87, RZ ;  /* 0x000000570e0a7210 */ /* 0x000fe20007fbe0ff */
[----:B------:R-:W-:Y:S01]  /*1210*/  IMAD R26, R19, 0x2, R16 ;  /* 0x00000002131a7824 */ /* 0x000fe200078e0210 */
[----:B------:R-:W-:Y:S02]  /*1220*/  LEA.HI.X.SX32 R9, R12, R85, 0x1, P6 ;  /* 0x000000550c097211 */ /* 0x000fe400030f0eff */
[----:B------:R-:W-:Y:S02]  /*1230*/  IADD3 R12, P6, PT, R16, R87, RZ ;  /* 0x00000057100c7210 */ /* 0x000fe40007fde0ff */
[-C--:B------:R-:W-:Y:S02]  /*1240*/  LEA.HI.X.SX32 R11, R14, R85.reuse, 0x1, P5 ;  /* 0x000000550e0b7211 */ /* 0x080fe400028f0eff */
[----:B------:R-:W-:Y:S01]  /*1250*/  LEA.HI.X.SX32 R13, R16, R85, 0x1, P6 ;  /* 0x00000055100d7211 */ /* 0x000fe200030f0eff */
[----:B------:R-:W1:Y:S02]  /*1260*/  FENCE.VIEW.ASYNC.S ;  /* 0x00000000000073c6 */ /* 0x000e640000000000 */
[----:B-1----:R1:W2:Y:S02]  /*1270*/  @!UP2 SYNCS.EXCH.64 URZ, [UR13], UR4 ;  /* 0x000000040dffa5b2 */ /* 0x0022a40008000100 */
[----:B--2---:R-:W-:Y:S01]  /*1280*/  BAR.SYNC.DEFER_BLOCKING 0x0 ;  /* 0x0000000000007b1d */ /* 0x004fe20000010000 */
[----:B0-----:R-:W-:-:S02]  /*1290*/  IMAD.U32 R7, RZ, RZ, UR14 ;  /* 0x0000000eff077e24 */ /* 0x001fc4000f8e00ff */
[----:B------:R-:W-:Y:S02]  /*12a0*/  IMAD.U32 R15, RZ, RZ, UR14 ;  /* 0x0000000eff0f7e24 */ /* 0x000fe4000f8e00ff */
[----:B------:R-:W-:Y:S02]  /*12b0*/  IMAD R54, R7, 0x2, R26 ;  /* 0x0000000207367824 */ /* 0x000fe400078e021a */
[----:B------:R-:W-:Y:S02]  /*12c0*/  IMAD.U32 R17, RZ, RZ, UR14 ;  /* 0x0000000eff117e24 */ /* 0x000fe4000f8e00ff */
[----:B------:R-:W-:Y:S01]  /*12d0*/  IMAD R86, R15, 0x2, R54 ;  /* 0x000000020f567824 */ /* 0x000fe200078e0236 */
[C---:B------:R-:W-:Y:S02]  /*12e0*/  LOP3.LUT R67, R90.reuse, 0x38, RZ, 0xfc, !PT ;  /* 0x000000385a437812 */ /* 0x040fe400078efcff */
[----:B------:R-:W-:Y:S02]  /*12f0*/  LOP3.LUT R41, R90, 0x30, RZ, 0xfc, !PT ;  /* 0x000000305a297812 */ /* 0x000fe400078efcff */
[----:B------:R-:W-:-:S02]  /*1300*/  PRMT R121, RZ, 0x7610, R121 ;  /* 0x00007610ff797816 */ /* 0x000fc40000000079 */
[----:B------:R-:W-:Y:S02]  /*1310*/  PRMT R110, RZ, 0x7610, R110 ;  /* 0x00007610ff6e7816 */ /* 0x000fe4000000006e */
[----:B------:R-:W-:Y:S01]  /*1320*/  PRMT R112, RZ, 0x7610, R112 ;  /* 0x00007610ff707816 */ /* 0x000fe20000000070 */
[----:B------:R-:W-:Y:S01]  /*1330*/  IMAD.U32 R23, RZ, RZ, UR14 ;  /* 0x0000000eff177e24 */ /* 0x000fe2000f8e00ff */
[C---:B------:R-:W-:Y:S01]  /*1340*/  ISETP.GT.U32.AND P5, PT, R65.reuse, R46, PT ;  /* 0x0000002e4100720c */ /* 0x040fe20003fa4070 */
[----:B-1----:R-:W0:Y:S01]  /*1350*/  LDCU UR4, c[0x0][0x3b0] ;  /* 0x00007600ff0477ac */ /* 0x002e220008000800 */
[----:B------:R-:W2:Y:S01]  /*1360*/  @P2 LDG.E.U8 R123, desc[UR18][R12.64] ;  /* 0x000000120c7b2981 */ /* 0x000ea2000c1e1100 */
[----:B------:R-:W-:-:S03]  /*1370*/  ISETP.GT.U32.AND P2, PT, R65, R0, PT ;  /* 0x000000004100720c */ /* 0x000fc60003f44070 */
[----:B------:R-:W3:Y:S01]  /*1380*/  @P3 LDG.E.U8 R117, desc[UR18][R10.64] ;  /* 0x000000120a753981 */ /* 0x000ee2000c1e1100 */
[----:B------:R-:W-:-:S03]  /*1390*/  ISETP.GT.U32.AND P3, PT, R65, R50, PT ;  /* 0x000000324100720c */ /* 0x000fc60003f64070 */
[----:B------:R-:W4:Y:S01]  /*13a0*/  @P4 LDG.E.U8 R119, desc[UR18][R8.64] ;  /* 0x0000001208774981 */ /* 0x000f22000c1e1100 */
[----:B------:R-:W-:-:S05]  /*13b0*/  ISETP.GT.U32.AND P4, PT, R65, R52, PT ;  /* 0x000000344100720c */ /* 0x000fca0003f84070 */
[--C-:B------:R-:W-:Y:S01]  /*13c0*/  @!P2 IMAD.IADD R0, R0, 0x1, -R65.reuse ;  /* 0x000000010000a824 */ /* 0x100fe200078e0a41 */
[----:B------:R-:W-:Y:S01]  /*13d0*/  ISETP.GT.U32.AND P2, PT, R65, R68, PT ;  /* 0x000000444100720c */ /* 0x000fe20003f44070 */
[----:B------:R-:W-:Y:S01]  /*13e0*/  IMAD R28, R17, 0x2, R86 ;  /* 0x00000002111c7824 */ /* 0x000fe200078e0256 */
[----:B------:R-:W-:Y:S01]  /*13f0*/  LOP3.LUT R7, R3, 0x18, RZ, 0xfc, !PT ;  /* 0x0000001803077812 */ /* 0x000fe200078efcff */
[--C-:B------:R-:W-:Y:S01]  /*1400*/  @!P3 IMAD.IADD R50, R50, 0x1, -R65.reuse ;  /* 0x000000013232b824 */ /* 0x100fe200078e0a41 */
[----:B------:R-:W-:Y:S02]  /*1410*/  ISETP.GT.U32.AND P3, PT, R65, R42, PT ;  /* 0x0000002a4100720c */ /* 0x000fe40003f64070 */
[----:B------:R-:W-:Y:S01]  /*1420*/  IABS R56, R67 ;  /* 0x0000004300387213 */ /* 0x000fe20000000000 */
[----:B------:R-:W-:Y:S01]  /*1430*/  @!P4 IMAD.IADD R52, R52, 0x1, -R65 ;  /* 0x000000013434c824 */ /* 0x000fe200078e0a41 */
[C---:B------:R-:W-:Y:S02]  /*1440*/  IADD3 R14, P4, PT, R28.reuse, R87, RZ ;  /* 0x000000571c0e7210 */ /* 0x040fe40007f9e0ff */
[----:B------:R-:W-:Y:S01]  /*1450*/  ISETP.LT.AND P6, PT, R7, R93, P0 ;  /* 0x0000005d0700720c */ /* 0x000fe200007c1270 */
[----:B------:R-:W-:Y:S01]  /*1460*/  IMAD.HI.U32 R19, R33, R56, RZ ;  /* 0x0000003821137227 */ /* 0x000fe200078e00ff */
[----:B------:R-:W-:-:S02]  /*1470*/  LEA.HI.X.SX32 R15, R28, R85, 0x1, P4 ;  /* 0x000000551c0f7211 */ /* 0x000fc400020f0eff */
[----:B------:R-:W-:Y:S01]  /*1480*/  ISETP.GT.U32.AND P4, PT, R65, R44, PT ;  /* 0x0000002c4100720c */ /* 0x000fe20003f84070 */
[----:B------:R-:W-:Y:S01]  /*1490*/  @!P2 IMAD.IADD R68, R68, 0x1, -R65 ;  /* 0x000000014444a824 */ /* 0x000fe200078e0a41 */
[----:B------:R-:W-:Y:S02]  /*14a0*/  IADD3 R18, P2, PT, R20, R87, RZ ;  /* 0x0000005714127210 */ /* 0x000fe40007f5e0ff */
[----:B------:R-:W-:Y:S01]  /*14b0*/  IABS R58, R41 ;  /* 0x00000029003a7213 */ /* 0x000fe20000000000 */
[----:B------:R-:W-:Y:S01]  /*14c0*/  IMAD.MOV R21, RZ, RZ, -R19 ;  /* 0x000000ffff157224 */ /* 0x000fe200078e0a13 */
[----:B------:R-:W-:Y:S01]  /*14d0*/  LOP3.LUT R16, R3, 0x2, RZ, 0xfc, !PT ;  /* 0x0000000203107812 */ /* 0x000fe200078efcff */
[--C-:B------:R-:W-:Y:S01]  /*14e0*/  @!P3 IMAD.IADD R42, R42, 0x1, -R65.reuse ;  /* 0x000000012a2ab824 */ /* 0x100fe200078e0a41 */
[----:B------:R-:W-:Y:S01]  /*14f0*/  LEA.HI.X.SX32 R19, R20, R85, 0x1, P2 ;  /* 0x0000005514137211 */ /* 0x000fe200010f0eff */
[----:B------:R-:W-:Y:S01]  /*1500*/  IMAD.HI.U32 R17, R33, R58, RZ ;  /* 0x0000003a21117227 */ /* 0x000fe200078e00ff */
[C---:B------:R-:W-:Y:S01]  /*1510*/  ISETP.GT.U32.AND P2, PT, R65.reuse, R48, PT ;  /* 0x000000304100720c */ /* 0x040fe20003f44070 */
[----:B------:R-:W5:Y:S01]  /*1520*/  @P6 LDG.E.U8 R121, desc[UR18][R14.64] ;  /* 0x000000120e796981 */ /* 0x000f62000c1e1100 */
[----:B------:R-:W-:Y:S01]  /*1530*/  ISETP.LT.AND P3, PT, R16, R93, P0 ;  /* 0x0000005d1000720c */ /* 0x000fe20000761270 */
[----:B------:R-:W-:Y:S01]  /*1540*/  @!P5 IMAD.IADD R46, R46, 0x1, -R65 ;  /* 0x000000012e2ed824 */ /* 0x000fe200078e0a41 */
[C---:B------:R-:W-:Y:S01]  /*1550*/  ISETP.GT.U32.AND P6, PT, R65.reuse, R66, PT ;  /* 0x000000424100720c */ /* 0x040fe20003fc4070 */
[----:B------:R-:W-:Y:S01]  /*1560*/  IMAD.MOV R17, RZ, RZ, -R17 ;  /* 0x000000ffff117224 */ /* 0x000fe200078e0a11 */
[C---:B------:R-:W-:Y:S01]  /*1570*/  ISETP.GT.U32.AND P5, PT, R65.reuse, R64, PT ;  /* 0x000000404100720c */ /* 0x040fe20003fa4070 */
[----:B------:R-:W-:Y:S01]  /*1580*/  @!P4 IMAD.IADD R44, R44, 0x1, -R65 ;  /* 0x000000012c2cc824 */ /* 0x000fe200078e0a41 */
[C---:B------:R-:W-:Y:S01]  /*1590*/  ISETP.GT.U32.AND P4, PT, R65.reuse, R40, PT ;  /* 0x000000284100720c */ /* 0x040fe20003f84070 */
[----:B------:R-:W-:Y:S01]  /*15a0*/  IMAD R58, R65, R17, R58 ;  /* 0x00000011413a7224 */ /* 0x000fe200078e023a */
[----:B------:R-:W-:Y:S01]  /*15b0*/  LOP3.LUT R17, R3, 0xa, RZ, 0xfc, !PT ;  /* 0x0000000a03117812 */ /* 0x000fe200078efcff */
[----:B------:R-:W-:-:S02]  /*15c0*/  IMAD R56, R65, R21, R56 ;  /* 0x0000001541387224 */ /* 0x000fc400078e0238 */
[--C-:B------:R-:W-:Y:S01]  /*15d0*/  @!P2 IMAD.IADD R48, R48, 0x1, -R65.reuse ;  /* 0x000000013030a824 */ /* 0x100fe200078e0a41 */
[----:B------:R-:W-:Y:S01]  /*15e0*/  ISETP.GT.U32.AND P2, PT, R65, R58, PT ;  /* 0x0000003a4100720c */ /* 0x000fe20003f44070 */
[----:B------:R-:W2:Y:S01]  /*15f0*/  @P3 LDG.E.U8 R110, desc[UR18][R18.64] ;  /* 0x00000012126e3981 */ /* 0x000ea2000c1e1100 */
[----:B------:R-:W-:Y:S01]  /*1600*/  ISETP.LT.AND P3, PT, R17, R93, P0 ;  /* 0x0000005d1100720c */ /* 0x000fe20000761270 */
[--C-:B------:R-:W-:Y:S01]  /*1610*/  @!P6 IMAD.IADD R66, R66, 0x1, -R65.reuse ;  /* 0x000000014242e824 */ /* 0x100fe200078e0a41 */
[C---:B------:R-:W-:Y:S01]  /*1620*/  ISETP.GT.U32.AND P6, PT, R65.reuse, R56, PT ;  /* 0x000000384100720c */ /* 0x040fe20003fc4070 */
[--C-:B------:R-:W-:Y:S01]  /*1630*/  @!P5 IMAD.IADD R64, R64, 0x1, -R65.reuse ;  /* 0x000000014040d824 */ /* 0x100fe200078e0a41 */
[----:B------:R-:W-:Y:S01]  /*1640*/  IADD3 R20, P5, PT, R22, R87, RZ ;  /* 0x0000005716147210 */ /* 0x000fe20007fbe0ff */
[----:B------:R-:W-:Y:S01]  /*1650*/  @!P4 IMAD.IADD R40, R40, 0x1, -R65 ;  /* 0x000000012828c824 */ /* 0x000fe200078e0a41 */
[----:B------:R-:W-:Y:S02]  /*1660*/  ISETP.GT.U32.AND P4, PT, R65, R2, PT ;  /* 0x000000024100720c */ /* 0x000fe40003f84070 */
[----:B------:R-:W-:-:S02]  /*1670*/  LEA.HI.X.SX32 R21, R22, R85, 0x1, P5 ;  /* 0x0000005516157211 */ /* 0x000fc400028f0eff */
[----:B------:R-:W-:Y:S01]  /*1680*/  LOP3.LUT R22, R3, 0x12, RZ, 0xfc, !PT ;  /* 0x0000001203167812 */ /* 0x000fe200078efcff */
[--C-:B------:R-:W-:Y:S01]  /*1690*/  @!P2 IMAD.IADD R58, R58, 0x1, -R65.reuse ;  /* 0x000000013a3aa824 */ /* 0x100fe200078e0a41 */
[----:B------:R-:W-:Y:S01]  /*16a0*/  IADD3 R24, P2, PT, R26, R87, RZ ;  /* 0x000000571a187210 */ /* 0x000fe20007f5e0ff */
[----:B------:R-:W2:Y:S01]  /*16b0*/  @P3 LDG.E.U8 R112, desc[UR18][R20.64] ;  /* 0x0000001214703981 */ /* 0x000ea2000c1e1100 */
[----:B------:R-:W-:Y:S01]  /*16c0*/  ISETP.LT.AND P3, PT, R22, R93, P0 ;  /* 0x0000005d1600720c */ /* 0x000fe20000761270 */
[----:B------:R-:W-:Y:S01]  /*16d0*/  @!P6 IMAD.IADD R56, R56, 0x1, -R65 ;  /* 0x000000013838e824 */ /* 0x000fe200078e0a41 */
[C---:B------:R-:W-:Y:S02]  /*16e0*/  ISETP.GT.U32.AND P5, PT, R65.reuse, R50, PT ;  /* 0x000000324100720c */ /* 0x040fe40003fa4070 */
[----:B------:R-:W-:Y:S02]  /*16f0*/  LEA.HI.X.SX32 R25, R26, R85, 0x1, P2 ;  /* 0x000000551a197211 */ /* 0x000fe400010f0eff */
[----:B------:R-:W-:-:S02]  /*1700*/  ISETP.GT.U32.AND P6, PT, R65, R52, PT ;  /* 0x000000344100720c */ /* 0x000fc40003fc4070 */
[C---:B------:R-:W-:Y:S01]  /*1710*/  ISETP.GT.U32.AND P2, PT, R65.reuse, R46, PT ;  /* 0x0000002e4100720c */ /* 0x040fe20003f44070 */
[--C-:B------:R-:W-:Y:S01]  /*1720*/  @!P4 IMAD.IADD R2, R2, 0x1, -R65.reuse ;  /* 0x000000010202c824 */ /* 0x100fe200078e0a41 */
[----:B------:R-:W-:Y:S02]  /*1730*/  PRMT R114, RZ, 0x7610, R114 ;  /* 0x00007610ff727816 */ /* 0x000fe40000000072 */
[----:B------:R-:W-:Y:S01]  /*1740*/  ISETP.GT.U32.AND P4, PT, R65, R42, PT ;  /* 0x0000002a4100720c */ /* 0x000fe20003f84070 */
[----:B------:R-:W-:Y:S01]  /*1750*/  IMAD R70, R23, 0x2, R28 ;  /* 0x0000000217467824 */ /* 0x000fe200078e021c */
[----:B------:R-:W-:Y:S02]  /*1760*/  LOP3.LUT R23, R3, 0x1a, RZ, 0xfc, !PT ;  /* 0x0000001a03177812 */ /* 0x000fe400078efcff */
[----:B------:R-:W2:Y:S01]  /*1770*/  @P3 LDG.E.U8 R114, desc[UR18][R24.64] ;  /* 0x0000001218723981 */ /* 0x000ea2000c1e1100 */
[C---:B------:R-:W-:Y:S01]  /*1780*/  ISETP.GT.U32.AND P3, PT, R65.reuse, R68, PT ;  /* 0x000000444100720c */ /* 0x040fe20003f64070 */
[--C-:B------:R-:W-:Y:S01]  /*1790*/  @!P5 IMAD.IADD R50, R50, 0x1, -R65.reuse ;  /* 0x000000013232d824 */ /* 0x100fe200078e0a41 */
[----:B------:R-:W-:Y:S01]  /*17a0*/  ISETP.GT.U32.AND P5, PT, R65, R0, PT ;  /* 0x000000004100720c */ /* 0x000fe20003fa4070 */
[--C-:B------:R-:W-:Y:S01]  /*17b0*/  @!P6 IMAD.IADD R52, R52, 0x1, -R65.reuse ;  /* 0x000000013434e824 */ /* 0x100fe200078e0a41 */
[----:B------:R-:W-:Y:S01]  /*17c0*/  ISETP.LT.AND P6, PT, R23, R93, P0 ;  /* 0x0000005d1700720c */ /* 0x000fe200007c1270 */
[----:B------:R-:W-:Y:S01]  /*17d0*/  @!P2 IMAD.IADD R46, R46, 0x1, -R65 ;  /* 0x000000012e2ea824 */ /* 0x000fe200078e0a41 */
[----:B------:R-:W-:-:S02]  /*17e0*/  ISETP.GT.U32.AND P2, PT, R65, R66, PT ;  /* 0x000000424100720c */ /* 0x000fc40003f44070 */
[--C-:B------:R-:W-:Y:S01]  /*17f0*/  @!P4 IMAD.IADD R42, R42, 0x1, -R65.reuse ;  /* 0x000000012a2ac824 */ /* 0x100fe200078e0a41 */
[----:B------:R-:W-:Y:S02]  /*1800*/  IADD3 R26, P4, PT, R70, R87, RZ ;  /* 0x00000057461a7210 */ /* 0x000fe40007f9e0ff */
[----:B------:R-:W-:Y:S02]  /*1810*/  LOP3.LUT R28, R3, 0x4, RZ, 0xfc, !PT ;  /* 0x00000004031c7812 */ /* 0x000fe400078efcff */
[----:B------:R-:W-:Y:S01]  /*1820*/  PRMT R108, RZ, 0x7610, R108 ;  /* 0x00007610ff6c7816 */ /* 0x000fe2000000006c */
[--C-:B------:R-:W-:Y:S01]  /*1830*/  @!P3 IMAD.IADD R68, R68, 0x1, -R65.reuse ;  /* 0x000000014444b824 */ /* 0x100fe200078e0a41 */
[----:B------:R-:W-:Y:S02]  /*1840*/  LEA.HI.X.SX32 R27, R70, R85, 0x1, P4 ;  /* 0x00000055461b7211 */ /* 0x000fe400020f0eff */
[----:B------:R-:W-:Y:S01]  /*1850*/  ISETP.LT.AND P3, PT, R28, R93, P0 ;  /* 0x0000005d1c00720c */ /* 0x000fe20000761270 */
[--C-:B------:R-:W-:Y:S01]  /*1860*/  @!P5 IMAD.IADD R0, R0, 0x1, -R65.reuse ;  /* 0x000000010000d824 */ /* 0x100fe200078e0a41 */
[C---:B------:R-:W-:Y:S01]  /*1870*/  ISETP.GT.U32.AND P5, PT, R65.reuse, R44, PT ;  /* 0x0000002c4100720c */ /* 0x040fe20003fa4070 */
[----:B------:R-:W2:Y:S01]  /*1880*/  @P6 LDG.E.U8 R108, desc[UR18][R26.64] ;  /* 0x000000121a6c6981 */ /* 0x000ea2000c1e1100 */
[----:B------:R-:W-:Y:S01]  /*1890*/  @!P2 IMAD.IADD R66, R66, 0x1, -R65 ;  /* 0x000000014242a824 */ /* 0x000fe200078e0a41 */
[----:B------:R-:W-:-:S02]  /*18a0*/  ISETP.GT.U32.AND P6, PT, R65, R64, PT ;  /* 0x000000404100720c */ /* 0x000fc40003fc4070 */
[C---:B------:R-:W-:Y:S02]  /*18b0*/  IADD3 R30, P2, PT, R32.reuse, R87, RZ ;  /* 0x00000057201e7210 */ /* 0x040fe40007f5e0ff */
[----:B------:R-:W-:Y:S02]  /*18c0*/  PRMT R63, RZ, 0x7610, R63 ;  /* 0x00007610ff3f7816 */ /* 0x000fe4000000003f */
[----:B------:R-:W-:Y:S02]  /*18d0*/  LEA.HI.X.SX32 R31, R32, R85, 0x1, P2 ;  /* 0x00000055201f7211 */ /* 0x000fe400010f0eff */
[----:B------:R-:W-:-:S03]  /*18e0*/  LOP3.LUT R29, R3, 0xc, RZ, 0xfc, !PT ;  /* 0x0000000c031d7812 */ /* 0x000fc600078efcff */
[----:B------:R-:W2:Y:S01]  /*18f0*/  @P3 LDG.E.U8 R63, desc[UR18][R30.64] ;  /* 0x000000121e3f3981 */ /* 0x000ea2000c1e1100 */
[----:B------:R-:W-:Y:S01]  /*1900*/  ISETP.LT.AND P3, PT, R29, R93, P0 ;  /* 0x0000005d1d00720c */ /* 0x000fe20000761270 */
[--C-:B------:R-:W-:Y:S01]  /*1910*/  @!P5 IMAD.IADD R44, R44, 0x1, -R65.reuse ;  /* 0x000000012c2cd824 */ /* 0x100fe200078e0a41 */
[C---:B------:R-:W-:Y:S01]  /*1920*/  ISETP.GT.U32.AND P5, PT, R65.reuse, R2, PT ;  /* 0x000000024100720c */ /* 0x040fe20003fa4070 */
[----:B------:R-:W-:Y:S01]  /*1930*/  @!P6 IMAD.IADD R64, R64, 0x1, -R65 ;  /* 0x000000014040e824 */ /* 0x000fe200078e0a41 */
[----:B------:R-:W-:Y:S02]  /*1940*/  ISETP.GT.U32.AND P2, PT, R65, R58, PT ;  /* 0x0000003a4100720c */ /* 0x000fe40003f44070 */
[C---:B------:R-:W-:Y:S02]  /*1950*/  IADD3 R34, P6, PT, R60.reuse, R87, RZ ;  /* 0x000000573c227210 */ /* 0x040fe40007fde0ff */
[----:B------:R-:W-:Y:S02]  /*1960*/  PRMT R95, RZ, 0x7610, R95 ;  /* 0x00007610ff5f7816 */ /* 0x000fe4000000005f */
[----:B------:R-:W-:-:S02]  /*1970*/  LEA.HI.X.SX32 R35, R60, R85, 0x1, P6 ;  /* 0x000000553c237211 */ /* 0x000fc400030f0eff */
[----:B------:R-:W-:-:S03]  /*1980*/  ISETP.GT.U32.AND P4, PT, R65, R40, PT ;  /* 0x000000284100720c */ /* 0x000fc60003f84070 */
[----:B------:R-:W2:Y:S01]  /*1990*/  @P3 LDG.E.U8 R95, desc[UR18][R34.64] ;  /* 0x00000012225f3981 */ /* 0x000ea2000c1e1100 */
[----:B------:R-:W-:Y:S01]  /*19a0*/  ISETP.GE.AND P3, PT, R53, RZ, PT ;  /* 0x000000ff3500720c */ /* 0x000fe20003f66270 */
[--C-:B------:R-:W-:Y:S01]  /*19b0*/  @!P5 IMAD.IADD R2, R2, 0x1, -R65.reuse ;  /* 0x000000010202d824 */ /* 0x100fe200078e0a41 */
[----:B------:R-:W-:Y:S01]  /*19c0*/  ISETP.GT.U32.AND P5, PT, R65, R56, PT ;  /* 0x000000384100720c */ /* 0x000fe20003fa4070 */
[----:B------:R-:W-:Y:S01]  /*19d0*/  @!P2 IMAD.IADD R58, R58, 0x1, -R65 ;  /* 0x000000013a3aa824 */ /* 0x000fe200078e0a41 */
[----:B------:R-:W-:Y:S01]  /*19e0*/  ISETP.GE.AND P2, PT, R62, RZ, PT ;  /* 0x000000ff3e00720c */ /* 0x000fe20003f46270 */
[----:B------:R-:W-:-:S04]  /*19f0*/  IMAD.MOV.U32 R60, RZ, RZ, R0 ;  /* 0x000000ffff3c7224 */ /* 0x000fc800078e0000 */
[----:B------:R-:W-:Y:S01]  /*1a00*/  @!P4 IMAD.IADD R40, R40, 0x1, -R65 ;  /* 0x000000012828c824 */ /* 0x000fe200078e0a41 */
[----:B------:R-:W-:-:S03]  /*1a10*/  ISETP.GT.U32.AND P4, PT, R65, R48, PT ;  /* 0x000000304100720c */ /* 0x000fc60003f84070 */
[----:B------:R-:W-:Y:S01]  /*1a20*/  @!P3 IMAD.MOV R60, RZ, RZ, -R60 ;  /* 0x000000ffff3cb224 */ /* 0x000fe200078e0a3c */
[----:B------:R-:W-:Y:S01]  /*1a30*/  ISETP.GE.AND P3, PT, R55, RZ, PT ;  /* 0x000000ff3700720c */ /* 0x000fe20003f66270 */
[----:B------:R-:W-:Y:S01]  /*1a40*/  @!P5 IMAD.IADD R56, R56, 0x1, -R65 ;  /* 0x000000013838d824 */ /* 0x000fe200078e0a41 */
[----:B------:R-:W-:Y:S01]  /*1a50*/  ISETP.GE.AND P5, PT, R45, RZ, PT ;  /* 0x000000ff2d00720c */ /* 0x000fe20003fa6270 */
[----:B------:R-:W-:Y:S01]  /*1a60*/  @!P2 IMAD.MOV R52, RZ, RZ, -R52 ;  /* 0x000000ffff34a224 */ /* 0x000fe200078e0a34 */
[----:B------:R-:W-:Y:S01]  /*1a70*/  ISETP.GE.AND P2, PT, R59, RZ, PT ;  /* 0x000000ff3b00720c */ /* 0x000fe20003f46270 */
[----:B------:R-:W-:-:S04]  /*1a80*/  IMAD.U32 R45, RZ, RZ, UR14 ;  /* 0x0000000eff2d7e24 */ /* 0x000fc8000f8e00ff */
[----:B------:R-:W-:Y:S02]  /*1a90*/  IMAD R0, R45, 0x2, R70 ;  /* 0x000000022d007824 */ /* 0x000fe400078e0246 */
[----:B------:R-:W-:Y:S02]  /*1aa0*/  IMAD.MOV.U32 R70, RZ, RZ, R44 ;  /* 0x000000ffff467224 */ /* 0x000fe400078e002c */
[----:B------:R-:W-:Y:S01]  /*1ab0*/  @!P4 IMAD.IADD R48, R48, 0x1, -R65 ;  /* 0x000000013030c824 */ /* 0x000fe200078e0a41 */
[----:B------:R-:W-:Y:S01]  /*1ac0*/  ISETP.GE.AND P4, PT, R90, RZ, PT ;  /* 0x000000ff5a00720c */ /* 0x000fe20003f86270 */
[----:B------:R-:W-:Y:S01]  /*1ad0*/  @!P3 IMAD.MOV R70, RZ, RZ, -R70 ;  /* 0x000000ffff46b224 */ /* 0x000fe200078e0a46 */
[----:B------:R-:W-:Y:S01]  /*1ae0*/  ISETP.GE.AND P3, PT, R41, RZ, PT ;  /* 0x000000ff2900720c */ /* 0x000fe20003f66270 */
[----:B------:R-:W-:Y:S01]  /*1af0*/  @!P2 IMAD.MOV R68, RZ, RZ, -R68 ;  /* 0x000000ffff44a224 */ /* 0x000fe200078e0a44 */
[----:B------:R-:W-:Y:S01]  /*1b00*/  ISETP.GE.AND P2, PT, R57, RZ, PT ;  /* 0x000000ff3900720c */ /* 0x000fe20003f46270 */
[----:B------:R-:W-:Y:S01]  /*1b10*/  IMAD.MOV.U32 R74, RZ, RZ, R48 ;  /* 0x000000ffff4a7224 */ /* 0x000fe200078e0030 */
[----:B------:R-:W-:Y:S01]  /*1b20*/  LOP3.LUT R32, R39, 0x1f, RZ, 0xc0, !PT ;  /* 0x0000001f27207812 */ /* 0x000fe200078ec0ff */
[----:B------:R-:W-:-:S06]  /*1b30*/  IMAD.MOV.U32 R62, RZ, RZ, R42 ;  /* 0x000000ffff3e7224 */ /* 0x000fcc00078e002a */
[----:B------:R-:W-:Y:S01]  /*1b40*/  @!P4 IMAD.MOV R50, RZ, RZ, -R50 ;  /* 0x000000ffff32c224 */ /* 0x000fe200078e0a32 */
[----:B------:R-:W-:Y:S01]  /*1b50*/  ISETP.GE.AND P4, PT, R61, RZ, PT ;  /* 0x000000ff3d00720c */ /* 0x000fe20003f86270 */
[----:B------:R-:W-:Y:S01]  /*1b60*/  @!P3 IMAD.MOV R58, RZ, RZ, -R58 ;  /* 0x000000ffff3ab224 */ /* 0x000fe200078e0a3a */
[----:B------:R-:W-:Y:S02]  /*1b70*/  ISETP.NE.AND P3, PT, R83, RZ, PT ;  /* 0x000000ff5300720c */ /* 0x000fe40003f65270 */
[----:B------:R-:W-:Y:S01]  /*1b80*/  LOP3.LUT R83, RZ, R83, RZ, 0x33, !PT ;  /* 0x00000053ff537212 */ /* 0x000fe200078e33ff */
[----:B------:R-:W-:Y:S01]  /*1b90*/  @!P2 IMAD.MOV R74, RZ, RZ, -R74 ;  /* 0x000000ffff4aa224 */ /* 0x000fe200078e0a4a */
[----:B------:R-:W-:Y:S01]  /*1ba0*/  ISETP.GE.AND P2, PT, R43, RZ, PT ;  /* 0x000000ff2b00720c */ /* 0x000fe20003f46270 */
[----:B------:R-:W-:Y:S01]  /*1bb0*/  @!P5 IMAD.MOV R62, RZ, RZ, -R62 ;  /* 0x000000ffff3ed224 */ /* 0x000fe200078e0a3e */
[----:B------:R-:W-:Y:S01]  /*1bc0*/  ISETP.GE.AND P5, PT, R51, RZ, PT ;  /* 0x000000ff3300720c */ /* 0x000fe20003fa6270 */
[----:B------:R-:W-:Y:S01]  /*1bd0*/  IMAD R89, R32, UR15, RZ ;  /* 0x0000000f20597c24 */ /* 0x000fe2000f8e02ff */
[----:B------:R-:W-:-:S02]  /*1be0*/  SEL R43, R83, R50, !P3 ;  /* 0x00000032532b7207 */ /* 0x000fc40005800000 */
[----:B------:R-:W-:Y:S01]  /*1bf0*/  SEL R45, R83, R52, !P3 ;  /* 0x00000034532d7207 */ /* 0x000fe20005800000 */
[----:B------:R-:W-:Y:S01]  /*1c00*/  @!P4 IMAD.MOV R46, RZ, RZ, -R46 ;  /* 0x000000ffff2ec224 */ /* 0x000fe200078e0a2e */
[----:B------:R-:W-:Y:S01]  /*1c10*/  IADD3 R88, P6, PT, R89, UR26, RZ ;  /* 0x0000001a59587c10 */ /* 0x000fe2000ffde0ff */
[----:B0-----:R-:W-:Y:S01]  /*1c20*/  IMAD R43, R43, UR4, RZ ;  /* 0x000000042b2b7c24 */ /* 0x001fe2000f8e02ff */
[----:B------:R-:W-:Y:S01]  /*1c30*/  ISETP.GE.AND P4, PT, R47, RZ, PT ;  /* 0x000000ff2f00720c */ /* 0x000fe20003f86270 */
[----:B------:R-:W-:Y:S01]  /*1c40*/  IMAD R45, R45, UR4, RZ ;  /* 0x000000042d2d7c24 */ /* 0x000fe2000f8e02ff */
[----:B------:R-:W-:Y:S02]  /*1c50*/  LEA.HI.X.SX32 R89, R89, UR27, 0x1, P6 ;  /* 0x0000001b59597c11 */ /* 0x000fe4000b0f0eff */
[----:B------:R-:W-:Y:S02]  /*1c60*/  SEL R47, R83, R60, !P3 ;  /* 0x0000003c532f7207 */ /* 0x000fe40005800000 */
[----:B------:R-:W-:Y:S01]  /*1c70*/  IADD3 R42, P6, PT, R43, R88, RZ ;  /* 0x000000582b2a7210 */ /* 0x000fe20007fde0ff */
[----:B------:R-:W-:Y:S01]  /*1c80*/  @!P5 IMAD.MOV R66, RZ, RZ, -R66 ;  /* 0x000000ffff42d224 */ /* 0x000fe200078e0a42 */
[----:B------:R-:W-:Y:S01]  /*1c90*/  ISETP.GE.AND P5, PT, R49, RZ, PT ;  /* 0x000000ff3100720c */ /* 0x000fe20003fa6270 */
[----:B------:R-:W-:Y:S01]  /*1ca0*/  IMAD R47, R47, UR4, RZ ;  /* 0x000000042f2f7c24 */ /* 0x000fe2000f8e02ff */
[----:B------:R-:W-:Y:S01]  /*1cb0*/  LEA.HI.X.SX32 R43, R43, R89, 0x1, P6 ;  /* 0x000000592b2b7211 */ /* 0x000fe200030f0eff */
[----:B------:R-:W-:Y:S01]  /*1cc0*/  IMAD.MOV.U32 R72, RZ, RZ, R40 ;  /* 0x000000ffff487224 */ /* 0x000fe200078e0028 */
[----:B------:R-:W-:-:S02]  /*1cd0*/  SEL R49, R83, R62, !P3 ;  /* 0x0000003e53317207 */ /* 0x000fc40005800000 */
[----:B------:R-:W-:Y:S02]  /*1ce0*/  IADD3 R44, P6, PT, R45, R88, RZ ;  /* 0x000000582d2c7210 */ /* 0x000fe40007fde0ff */
[----:B------:R-:W-:Y:S01]  /*1cf0*/  LOP3.LUT R78, R90, 0x34, RZ, 0xfc, !PT ;  /* 0x000000345a4e7812 */ /* 0x000fe200078efcff */
[----:B------:R-:W-:Y:S01]  /*1d00*/  @!P4 IMAD.MOV R72, RZ, RZ, -R72 ;  /* 0x000000ffff48c224 */ /* 0x000fe200078e0a48 */
[----:B------:R-:W-:Y:S01]  /*1d10*/  SEL R51, R83, R46, !P3 ;  /* 0x0000002e53337207 */ /* 0x000fe20005800000 */
[----:B------:R-:W-:Y:S01]  /*1d20*/  IMAD R49, R49, UR4, RZ ;  /* 0x0000000431317c24 */ /* 0x000fe2000f8e02ff */
[----:B------:R-:W-:Y:S02]  /*1d30*/  LEA.HI.X.SX32 R45, R45, R89, 0x1, P6 ;  /* 0x000000592d2d7211 */ /* 0x000fe400030f0eff */
[----:B------:R-:W-:Y:S02]  /*1d40*/  IADD3 R46, P6, PT, R47, R88, RZ ;  /* 0x000000582f2e7210 */ /* 0x000fe40007fde0ff */
[----:B------:R-:W-:-:S02]  /*1d50*/  IABS R84, R78 ;  /* 0x0000004e00547213 */ /* 0x000fc40000000000 */
[----:B------:R-:W-:Y:S01]  /*1d60*/  ISETP.GE.AND P4, PT, R67, RZ, PT ;  /* 0x000000ff4300720c */ /* 0x000fe20003f86270 */
[----:B------:R-:W-:Y:S01]  /*1d70*/  IMAD R51, R51, UR4, RZ ;  /* 0x0000000433337c24 */ /* 0x000fe2000f8e02ff */
[-C--:B------:R-:W-:Y:S01]  /*1d80*/  LEA.HI.X.SX32 R47, R47, R89.reuse, 0x1, P6 ;  /* 0x000000592f2f7211 */ /* 0x080fe200030f0eff */
[----:B------:R-:W-:Y:S01]  /*1d90*/  IMAD.HI.U32 R40, R33, R84, RZ ;  /* 0x0000005421287227 */ /* 0x000fe200078e00ff */
[----:B------:R-:W-:Y:S02]  /*1da0*/  IADD3 R48, P6, PT, R49, R88, RZ ;  /* 0x0000005831307210 */ /* 0x000fe40007fde0ff */
[----:B------:R-:W-:Y:S01]  /*1db0*/  SEL R53, R83, R70, !P3 ;  /* 0x0000004653357207 */ /* 0x000fe20005800000 */
[----:B------:R-:W-:Y:S01]  /*1dc0*/  IMAD.MOV R40, RZ, RZ, -R40 ;  /* 0x000000ffff287224 */ /* 0x000fe200078e0a28 */
[-C--:B------:R-:W-:Y:S02]  /*1dd0*/  LEA.HI.X.SX32 R49, R49, R89.reuse, 0x1, P6 ;  /* 0x0000005931317211 */ /* 0x080fe400030f0eff */
[----:B------:R-:W-:Y:S01]  /*1de0*/  IADD3 R50, P6, PT, R51, R88, RZ ;  /* 0x0000005833327210 */ /* 0x000fe20007fde0ff */
[----:B------:R-:W-:Y:S01]  /*1df0*/  IMAD R53, R53, UR4, RZ ;  /* 0x0000000435357c24 */ /* 0x000fe2000f8e02ff */
[----:B------:R-:W-:Y:S01]  /*1e00*/  SEL R55, R83, R72, !P3 ;  /* 0x0000004853377207 */ /* 0x000fe20005800000 */
[----:B------:R-:W-:Y:S01]  /*1e10*/  IMAD R84, R65, R40, R84 ;  /* 0x0000002841547224 */ /* 0x000fe200078e0254 */
[----:B------:R-:W-:Y:S01]  /*1e20*/  LEA.HI.X.SX32 R51, R51, R89, 0x1, P6 ;  /* 0x0000005933337211 */ /* 0x000fe200030f0eff */
[----:B------:R-:W-:Y:S01]  /*1e30*/  @!P4 IMAD.MOV R56, RZ, RZ, -R56 ;  /* 0x000000ffff38c224 */ /* 0x000fe200078e0a38 */
[----:B------:R-:W-:Y:S01]  /*1e40*/  IADD3 R40, P4, PT, R54, R87, RZ ;  /* 0x0000005736287210 */ /* 0x000fe20007f9e0ff */
[----:B------:R-:W-:Y:S01]  /*1e50*/  IMAD R55, R55, UR4, RZ ;  /* 0x0000000437377c24 */ /* 0x000fe2000f8e02ff */
[----:B------:R-:W-:-:S02]  /*1e60*/  IADD3 R52, P6, PT, R53, R88, RZ ;  /* 0x0000005835347210 */ /* 0x000fc40007fde0ff */
[----:B------:R-:W-:Y:S02]  /*1e70*/  SEL R57, R83, R74, !P3 ;  /* 0x0000004a53397207 */ /* 0x000fe40005800000 */
[----:B------:R-:W-:Y:S02]  /*1e80*/  LOP3.LUT R90, R90, 0x3c, RZ, 0xfc, !PT ;  /* 0x0000003c5a5a7812 */ /* 0x000fe400078efcff */
[----:B------:R-:W-:Y:S01]  /*1e90*/  LEA.HI.X.SX32 R41, R54, R85, 0x1, P4 ;  /* 0x0000005536297211 */ /* 0x000fe200020f0eff */
[----:B------:R-:W-:Y:S01]  /*1ea0*/  IMAD R57, R57, UR4, RZ ;  /* 0x0000000439397c24 */ /* 0x000fe2000f8e02ff */
[----:B------:R-:W-:Y:S02]  /*1eb0*/  LEA.HI.X.SX32 R53, R53, R89, 0x1, P6 ;  /* 0x0000005935357211 */ /* 0x000fe400030f0eff */
[----:B------:R-:W-:Y:S02]  /*1ec0*/  SEL R59, R83, R58, !P3 ;  /* 0x0000003a533b7207 */ /* 0x000fe40005800000 */
[----:B------:R-:W-:-:S02]  /*1ed0*/  IADD3 R54, P6, PT, R55, R88, RZ ;  /* 0x0000005837367210 */ /* 0x000fc40007fde0ff */
[----:B------:R-:W-:Y:S01]  /*1ee0*/  IABS R82, R90 ;  /* 0x0000005a00527213 */ /* 0x000fe20000000000 */
[----:B------:R-:W-:Y:S01]  /*1ef0*/  IMAD R59, R59, UR4, RZ ;  /* 0x000000043b3b7c24 */ /* 0x000fe2000f8e02ff */
[----:B------:R-:W-:Y:S02]  /*1f00*/  SEL R61, R83, R56, !P3 ;  /* 0x00000038533d7207 */ /* 0x000fe40005800000 */
[----:B------:R-:W-:Y:S02]  /*1f10*/  LEA.HI.X.SX32 R55, R55, R89, 0x1, P6 ;  /* 0x0000005937377211 */ /* 0x000fe400030f0eff */
[----:B------:R-:W-:Y:S01]  /*1f20*/  IADD3 R56, P6, PT, R57, R88, RZ ;  /* 0x0000005839387210 */ /* 0x000fe20007fde0ff */
[----:B------:R-:W-:-:S03]  /*1f30*/  IMAD.HI.U32 R33, R33, R82, RZ ;  /* 0x0000005221217227 */ /* 0x000fc600078e00ff */
[----:B------:R-:W-:Y:S01]  /*1f40*/  LEA.HI.X.SX32 R57, R57, R89, 0x1, P6 ;  /* 0x0000005939397211 */ /* 0x000fe200030f0eff */
[----:B------:R-:W-:Y:S01]  /*1f50*/  IMAD R61, R61, UR4, RZ ;  /* 0x000000043d3d7c24 */ /* 0x000fe2000f8e02ff */
[----:B------:R-:W-:Y:S01]  /*1f60*/  IADD3 R58, P6, PT, R59, R88, RZ ;  /* 0x000000583b3a7210 */ /* 0x000fe20007fde0ff */
[----:B------:R-:W-:-:S03]  /*1f70*/  IMAD.MOV R33, RZ, RZ, -R33 ;  /* 0x000000ffff217224 */ /* 0x000fc600078e0a21 */
[----:B------:R-:W-:Y:S01]  /*1f80*/  LEA.HI.X.SX32 R59, R59, R89, 0x1, P6 ;  /* 0x000000593b3b7211 */ /* 0x000fe200030f0eff */
[----:B------:R-:W-:Y:S01]  /*1f90*/  IMAD R82, R65, R33, R82 ;  /* 0x0000002141527224 */ /* 0x000fe200078e0252 */
[----:B------:R-:W-:Y:S02]  /*1fa0*/  IADD3 R60, P6, PT, R61, R88, RZ ;  /* 0x000000583d3c7210 */ /* 0x000fe40007fde0ff */
[----:B------:R-:W-:Y:S02]  /*1fb0*/  LOP3.LUT R33, R3, 0x14, RZ, 0xfc, !PT ;  /* 0x0000001403217812 */ /* 0x000fe400078efcff */
[----:B------:R-:W-:Y:S02]  /*1fc0*/  LEA.HI.X.SX32 R61, R61, R89, 0x1, P6 ;  /* 0x000000593d3d7211 */ /* 0x000fe400030f0eff */
[----:B------:R-:W-:Y:S02]  /*1fd0*/  ISETP.LT.AND P6, PT, R33, R93, P0 ;  /* 0x0000005d2100720c */ /* 0x000fe400007c1270 */
[----:B------:R-:W-:-:S02]  /*1fe0*/  SEL R69, R83, R66, !P3 ;  /* 0x0000004253457207 */ /* 0x000fc40005800000 */
[----:B------:R-:W-:-:S03]  /*1ff0*/  PRMT R113, RZ, 0x7610, R113 ;  /* 0x00007610ff717816 */ /* 0x000fc60000000071 */
[----:B------:R-:W-:Y:S01]  /*2000*/  IMAD R69, R69, UR4, RZ ;  /* 0x0000000445457c24 */ /* 0x000fe2000f8e02ff */
[----:B------:R-:W-:Y:S01]  /*2010*/  SEL R67, R83, R68, !P3 ;  /* 0x0000004453437207 */ /* 0x000fe20005800000 */
[----:B------:R-:W-:-:S04]  /*2020*/  IMAD.MOV.U32 R74, RZ, RZ, R2 ;  /* 0x000000ffff4a7224 */ /* 0x000fc800078e0002 */
[----:B------:R-:W5:Y:S01]  /*2030*/  @P6 LDG.E.U8 R113, desc[UR18][R40.64] ;  /* 0x0000001228716981 */ /* 0x000f62000c1e1100 */
[C---:B------:R-:W-:Y:S01]  /*2040*/  IADD3 R68, P6, PT, R69.reuse, R88, RZ ;  /* 0x0000005845447210 */ /* 0x040fe20007fde0ff */
[----:B------:R-:W-:Y:S01]  /*2050*/  @!P2 IMAD.MOV R74, RZ, RZ, -R74 ;  /* 0x000000ffff4aa224 */ /* 0x000fe200078e0a4a */
[C---:B------:R-:W-:Y:S01]  /*2060*/  IADD3 R70, P2, PT, R0.reuse, R87, RZ ;  /* 0x0000005700467210 */ /* 0x040fe20007f5e0ff */
[----:B------:R-:W-:Y:S01]  /*2070*/  IMAD.MOV.U32 R72, RZ, RZ, R64 ;  /* 0x000000ffff487224 */ /* 0x000fe200078e0040 */
[----:B------:R-:W-:Y:S02]  /*2080*/  LEA.HI.X.SX32 R69, R69, R89, 0x1, P6 ;  /* 0x0000005945457211 */ /* 0x000fe400030f0eff */
[----:B------:R-:W-:Y:S01]  /*2090*/  ISETP.GT.U32.AND P6, PT, R65, R82, PT ;  /* 0x000000524100720c */ /* 0x000fe20003fc4070 */
[----:B------:R-:W-:Y:S01]  /*20a0*/  IMAD R67, R67, UR4, RZ ;  /* 0x0000000443437c24 */ /* 0x000fe2000f8e02ff */
[----:B------:R-:W-:Y:S01]  /*20b0*/  LEA.HI.X.SX32 R71, R0, R85, 0x1, P2 ;  /* 0x0000005500477211 */ /* 0x000fe200010f0eff */
[----:B------:R-:W-:Y:S01]  /*20c0*/  @!P5 IMAD.MOV R72, RZ, RZ, -R72 ;  /* 0x000000ffff48d224 */ /* 0x000fe200078e0a48 */
[----:B------:R-:W-:-:S02]  /*20d0*/  ISETP.GT.U32.AND P2, PT, R65, R84, PT ;  /* 0x000000544100720c */ /* 0x000fc40003f44070 */
[----:B------:R-:W-:Y:S02]  /*20e0*/  LEA.HI R2, R39, 0xe, RZ, 0x1a ;  /* 0x0000000e27027811 */ /* 0x000fe400078fd0ff */
[----:B------:R-:W-:Y:S02]  /*20f0*/  IADD3 R66, P5, PT, R67, R88, RZ ;  /* 0x0000005843427210 */ /* 0x000fe40007fbe0ff */
[----:B------:R-:W-:Y:S01]  /*2100*/  SEL R75, R83, R72, !P3 ;  /* 0x00000048534b7207 */ /* 0x000fe20005800000 */
[----:B------:R-:W-:Y:S01]  /*2110*/  IMAD R0, R2, UR14, RZ ;  /* 0x0000000e02007c24 */ /* 0x000fe2000f8e02ff */
[----:B------:R-:W-:Y:S02]  /*2120*/  LOP3.LUT R64, R3, 0x1c, RZ, 0xfc, !PT ;  /* 0x0000001c03407812 */ /* 0x000fe400078efcff */
[----:B------:R-:W-:Y:S01]  /*2130*/  SEL R77, R83, R74, !P3 ;  /* 0x0000004a534d7207 */ /* 0x000fe20005800000 */
[----:B------:R-:W-:Y:S01]  /*2140*/  IMAD R75, R75, UR4, RZ ;  /* 0x000000044b4b7c24 */ /* 0x000fe2000f8e02ff */
[----:B------:R-:W-:Y:S01]  /*2150*/  LEA.HI.X.SX32 R67, R67, R89, 0x1, P5 ;  /* 0x0000005943437211 */ /* 0x000fe200028f0eff */
[--C-:B------:R-:W-:Y:S01]  /*2160*/  @!P6 IMAD.IADD R82, R82, 0x1, -R65.reuse ;  /* 0x000000015252e824 */ /* 0x100fe200078e0a41 */
[----:B------:R-:W-:Y:S01]  /*2170*/  ISETP.LT.AND P5, PT, R64, R93, P0 ;  /* 0x0000005d4000720c */ /* 0x000fe200007a1270 */
[----:B------:R-:W-:Y:S01]  /*2180*/  IMAD R77, R77, UR4, RZ ;  /* 0x000000044d4d7c24 */ /* 0x000fe2000f8e02ff */
[----:B------:R-:W-:Y:S01]  /*2190*/  IADD3 R72, P6, PT, R0, R87, RZ ;  /* 0x0000005700487210 */ /* 0x000fe20007fde0ff */
[----:B------:R-:W-:Y:S01]  /*21a0*/  @!P2 IMAD.IADD R84, R84, 0x1, -R65 ;  /* 0x000000015454a824 */ /* 0x000fe200078e0a41 */
[----:B------:R-:W-:-:S02]  /*21b0*/  IADD3 R74, P2, PT, R75, R88, RZ ;  /* 0x000000584b4a7210 */ /* 0x000fc40007f5e0ff */
[----:B------:R-:W-:Y:S02]  /*21c0*/  LEA.HI.X.SX32 R73, R0, R85, 0x1, P6 ;  /* 0x0000005500497211 */ /* 0x000fe400030f0eff */
[----:B------:R-:W-:Y:S02]  /*21d0*/  IADD3 R76, P6, PT, R77, R88, RZ ;  /* 0x000000584d4c7210 */ /* 0x000fe40007fde0ff */
[----:B------:R-:W-:Y:S02]  /*21e0*/  PRMT R115, RZ, 0x7610, R115 ;  /* 0x00007610ff737816 */ /* 0x000fe40000000073 */
[-C--:B------:R-:W-:Y:S02]  /*21f0*/  LEA.HI.X.SX32 R75, R75, R89.reuse, 0x1, P2 ;  /* 0x000000594b4b7211 */ /* 0x080fe400010f0eff */
[----:B------:R-:W-:Y:S02]  /*2200*/  ISETP.GT.U32.AND P2, PT, R65, R82, PT ;  /* 0x000000524100720c */ /* 0x000fe40003f44070 */
[----:B------:R-:W-:Y:S01]  /*2210*/  LEA.HI.X.SX32 R77, R77, R89, 0x1, P6 ;  /* 0x000000594d4d7211 */ /* 0x000fe200030f0eff */
[----:B------:R-:W5:Y:S01]  /*2220*/  @P5 LDG.E.U8 R115, desc[UR18][R70.64] ;  /* 0x0000001246735981 */ /* 0x000f62000c1e1100 */
[----:B------:R-:W-:-:S02]  /*2230*/  ISETP.GT.U32.AND P6, PT, R65, R84, PT ;  /* 0x000000544100720c */ /* 0x000fc40003fc4070 */
[----:B------:R-:W-:Y:S02]  /*2240*/  ISETP.LT.AND P5, PT, R2, R93, P0 ;  /* 0x0000005d0200720c */ /* 0x000fe400007a1270 */
[----:B------:R-:W-:Y:S02]  /*2250*/  LEA.HI R0, R39, 0x1e, RZ, 0x1a ;  /* 0x0000001e27007811 */ /* 0x000fe400078fd0ff */
[----:B------:R-:W-:-:S03]  /*2260*/  PRMT R102, RZ, 0x7610, R102 ;  /* 0x00007610ff667816 */ /* 0x000fc60000000066 */
[--C-:B------:R-:W-:Y:S01]  /*2270*/  @!P2 IMAD.IADD R82, R82, 0x1, -R65.reuse ;  /* 0x000000015252a824 */ /* 0x100fe200078e0a41 */
[----:B------:R-:W-:Y:S01]  /*2280*/  ISETP.GE.AND P2, PT, R78, RZ, PT ;  /* 0x000000ff4e00720c */ /* 0x000fe20003f46270 */
[----:B------:R-:W-:Y:S02]  /*2290*/  IMAD R104, R0, UR14, RZ ;  /* 0x0000000e00687c24 */ /* 0x000fe4000f8e02ff */
[----:B------:R-:W-:Y:S01]  /*22a0*/  @!P6 IMAD.IADD R84, R84, 0x1, -R65 ;  /* 0x000000015454e824 */ /* 0x000fe200078e0a41 */
[----:B------:R-:W-:Y:S01]  /*22b0*/  IADD3 R78, P6, PT, R80, R87, RZ ;  /* 0x00000057504e7210 */ /* 0x000fe20007fde0ff */
[----:B------:R-:W5:Y:S01]  /*22c0*/  @P5 LDG.E.U8 R102, desc[UR18][R72.64] ;  /* 0x0000001248665981 */ /* 0x000f62000c1e1100 */
[----:B------:R-:W-:Y:S02]  /*22d0*/  ISETP.LT.AND P5, PT, R0, R93, P0 ;  /* 0x0000005d0000720c */ /* 0x000fe400007a1270 */
[----:B------:R-:W-:Y:S02]  /*22e0*/  LEA.HI.X.SX32 R79, R80, R85, 0x1, P6 ;  /* 0x00000055504f7211 */ /* 0x000fe400030f0eff */
[----:B------:R-:W-:-:S04]  /*22f0*/  IADD3 R80, P6, PT, R104, R87, RZ ;  /* 0x0000005768507210 */ /* 0x000fc80007fde0ff */
[----:B------:R-:W-:Y:S02]  /*2300*/  LEA.HI.X.SX32 R81, R104, R85, 0x1, P6 ;  /* 0x0000005568517211 */ /* 0x000fe400030f0eff */
[----:B------:R-:W-:-:S06]  /*2310*/  PRMT R104, RZ, 0x7610, R104 ;  /* 0x00007610ff687816 */ /* 0x000fcc0000000068 */
[----:B------:R-:W5:Y:S01]  /*2320*/  @P5 LDG.E.U8 R104, desc[UR18][R80.64] ;  /* 0x0000001250685981 */ /* 0x000f62000c1e1100 */
[----:B------:R-:W-:Y:S01]  /*2330*/  ISETP.GE.AND P5, PT, R90, RZ, PT ;  /* 0x000000ff5a00720c */ /* 0x000fe20003fa6270 */
[----:B------:R-:W-:Y:S01]  /*2340*/  IMAD.MOV.U32 R90, RZ, RZ, R82 ;  /* 0x000000ffff5a7224 */ /* 0x000fe200078e0052 */
[C---:B------:R-:W-:Y:S02]  /*2350*/  LOP3.LUT R65, R3.reuse, 0x6, RZ, 0xfc, !PT ;  /* 0x0000000603417812 */ /* 0x040fe400078efcff */
[----:B------:R-:W-:Y:S01]  /*2360*/  LOP3.LUT R82, R3, 0x16, RZ, 0xfc, !PT ;  /* 0x0000001603527812 */ /* 0x000fe200078efcff */
[----:B------:R-:W-:Y:S01]  /*2370*/  @!P2 IMAD.MOV R84, RZ, RZ, -R84 ;  /* 0x000000ffff54a224 */ /* 0x000fe200078e0a54 */
[-C--:B------:R-:W-:Y:S02]  /*2380*/  ISETP.LT.AND P4, PT, R32, R93.reuse, P0 ;  /* 0x0000005d2000720c */ /* 0x080fe40000781270 */
[-C--:B------:R-:W-:Y:S02]  /*2390*/  ISETP.LT.AND P6, PT, R65, R93.reuse, P0 ;  /* 0x0000005d4100720c */ /* 0x080fe400007c1270 */
[----:B------:R-:W-:-:S02]  /*23a0*/  ISETP.LT.AND P0, PT, R82, R93, P0 ;  /* 0x0000005d5200720c */ /* 0x000fc40000701270 */
[----:B------:R-:W-:Y:S01]  /*23b0*/  SEL R91, R83, R84, !P3 ;  /* 0x00000054535b7207 */ /* 0x000fe20005800000 */
[----:B------:R-:W-:Y:S01]  /*23c0*/  @!P5 IMAD.MOV R90, RZ, RZ, -R90 ;  /* 0x000000ffff5ad224 */ /* 0x000fe200078e0a5a */
[C---:B------:R-:W-:Y:S02]  /*23d0*/  IADD3 R84, P2, PT, R86.reuse, R87, RZ ;  /* 0x0000005756547210 */ /* 0x040fe40007f5e0ff */
[----:B------:R-:W-:Y:S01]  /*23e0*/  PRMT R116, RZ, 0x7610, R116 ;  /* 0x00007610ff747816 */ /* 0x000fe20000000074 */
[----:B------:R-:W-:Y:S01]  /*23f0*/  IMAD R87, R91, UR4, RZ ;  /* 0x000000045b577c24 */ /* 0x000fe2000f8e02ff */
[----:B------:R-:W-:Y:S02]  /*2400*/  LEA.HI.X.SX32 R85, R86, R85, 0x1, P2 ;  /* 0x0000005556557211 */ /* 0x000fe400010f0eff */
[----:B------:R-:W-:-:S03]  /*2410*/  SEL R83, R83, R90, !P3 ;  /* 0x0000005a53537207 */ /* 0x000fc60005800000 */
[----:B------:R-:W5:Y:S01]  /*2420*/  @P0 LDG.E.U8 R116, desc[UR18][R84.64] ;  /* 0x0000001254740981 */ /* 0x000f62000c1e1100 */
[-C--:B------:R-:W-:Y:S01]  /*2430*/  IADD3 R86, P0, PT, R87, R88.reuse, RZ ;  /* 0x0000005857567210 */ /* 0x080fe20007f1e0ff */
[----:B------:R-:W-:Y:S01]  /*2440*/  IMAD R83, R83, UR4, RZ ;  /* 0x0000000453537c24 */ /* 0x000fe2000f8e02ff */
[----:B------:R-:W-:Y:S02]  /*2450*/  PRMT R106, RZ, 0x7610, R106 ;  /* 0x00007610ff6a7816 */ /* 0x000fe4000000006a */
[----:B------:R-:W-:Y:S02]  /*2460*/  LEA.HI.X.SX32 R87, R87, R89, 0x1, P0 ;  /* 0x0000005957577211 */ /* 0x000fe400000f0eff */
[----:B------:R-:W-:Y:S02]  /*2470*/  IADD3 R88, P0, PT, R83, R88, RZ ;  /* 0x0000005853587210 */ /* 0x000fe40007f1e0ff */
[----:B------:R-:W-:Y:S01]  /*2480*/  PRMT R97, RZ, 0x7610, R97 ;  /* 0x00007610ff617816 */ /* 0x000fe20000000061 */
[----:B------:R-:W5:Y:S01]  /*2490*/  @P6 LDG.E.U8 R106, desc[UR18][R78.64] ;  /* 0x000000124e6a6981 */ /* 0x000f62000c1e1100 */
[----:B------:R-:W-:-:S02]  /*24a0*/  PRMT R99, RZ, 0x7610, R99 ;  /* 0x00007610ff637816 */ /* 0x000fc40000000063 */
[----:B------:R-:W-:Y:S02]  /*24b0*/  PRMT R101, RZ, 0x7610, R101 ;  /* 0x00007610ff657816 */ /* 0x000fe40000000065 */
[----:B------:R-:W-:Y:S01]  /*24c0*/  PRMT R103, RZ, 0x7610, R103 ;  /* 0x00007610ff677816 */ /* 0x000fe20000000067 */
[----:B------:R-:W5:Y:S01]  /*24d0*/  @P4 LDG.E.U8 R97, desc[UR18][R42.64] ;  /* 0x000000122a614981 */ /* 0x000f62000c1e1100 */
[----:B------:R-:W-:Y:S02]  /*24e0*/  PRMT R105, RZ, 0x7610, R105 ;  /* 0x00007610ff697816 */ /* 0x000fe40000000069 */
[----:B------:R-:W-:Y:S01]  /*24f0*/  PRMT R107, RZ, 0x7610, R107 ;  /* 0x00007610ff6b7816 */ /* 0x000fe2000000006b */
[----:B------:R-:W5:Y:S01]  /*2500*/  @P4 LDG.E.U8 R99, desc[UR18][R46.64] ;  /* 0x000000122e634981 */ /* 0x000f62000c1e1100 */
[----:B------:R-:W-:Y:S02]  /*2510*/  PRMT R109, RZ, 0x7610, R109 ;  /* 0x00007610ff6d7816 */ /* 0x000fe4000000006d */
[----:B------:R-:W-:Y:S01]  /*2520*/  PRMT R111, RZ, 0x7610, R111 ;  /* 0x00007610ff6f7816 */ /* 0x000fe2000000006f */
[----:B------:R-:W5:Y:S01]  /*2530*/  @P4 LDG.E.U8 R101, desc[UR18][R50.64] ;  /* 0x0000001232654981 */ /* 0x000f62000c1e1100 */
[----:B------:R-:W-:-:S02]  /*2540*/  PRMT R62, RZ, 0x7610, R62 ;  /* 0x00007610ff3e7816 */ /* 0x000fc4000000003e */
        /* <DEDUP_REMOVED lines=11> */
[----:B------:R-:W-:-:S03]  /*2600*/  LEA.HI.X.SX32 R89, R83, R89, 0x1, P0 ;  /* 0x0000005953597211 */ /* 0x000fc600000f0eff */
[----:B------:R-:W5:Y:S04]  /*2610*/  @P4 LDG.E.U8 R111, desc[UR18][R60.64] ;  /* 0x000000123c6f4981 */ /* 0x000f68000c1e1100 */
[----:B------:R-:W5:Y:S04]  /*2620*/  @P4 LDG.E.U8 R62, desc[UR18][R44.64] ;  /* 0x000000122c3e4981 */ /* 0x000f68000c1e1100 */
[----:B------:R-:W5:Y:S04]  /*2630*/  @P4 LDG.E.U8 R92, desc[UR18][R48.64] ;  /* 0x00000012305c4981 */ /* 0x000f68000c1e1100 */
[----:B------:R-:W5:Y:S04]  /*2640*/  @P4 LDG.E.U8 R94, desc[UR18][R66.64] ;  /* 0x00000012425e4981 */ /* 0x000f68000c1e1100 */
[----:B------:R-:W5:Y:S04]  /*2650*/  @P4 LDG.E.U8 R96, desc[UR18][R68.64] ;  /* 0x0000001244604981 */ /* 0x000f68000c1e1100 */
[----:B------:R-:W5:Y:S04]  /*2660*/  @P4 LDG.E.U8 R98, desc[UR18][R74.64] ;  /* 0x000000124a624981 */ /* 0x000f68000c1e1100 */
[----:B------:R-:W5:Y:S04]  /*2670*/  @P4 LDG.E.U8 R100, desc[UR18][R76.64] ;  /* 0x000000124c644981 */ /* 0x000f68000c1e1100 */
[----:B------:R-:W5:Y:S04]  /*2680*/  @P4 LDG.E.U8 R118, desc[UR18][R86.64] ;  /* 0x0000001256764981 */ /* 0x000f68000c1e1100 */
[----:B------:R-:W5:Y:S01]  /*2690*/  @P4 LDG.E.U8 R120, desc[UR18][R88.64] ;  /* 0x0000001258784981 */ /* 0x000f62000c1e1100 */
[----:B------:R-:W-:-:S04]  /*26a0*/  @!UP1 UIADD3 UR4, UPT, UPT, -UR6, 0x100000, URZ ;  /* 0x0010000006049890 */ /* 0x000fc8000fffe1ff */
[----:B------:R-:W-:Y:S02]  /*26b0*/  @!UP1 USHF.L.U32 UR5, UR4, 0xb, URZ ;  /* 0x0000000b04059899 */ /* 0x000fe400080006ff */
[----:B------:R-:W-:Y:S01]  /*26c0*/  @!UP1 USHF.L.U32 UR4, UR4, 0x1, URZ ;  /* 0x0000000104049899 */ /* 0x000fe200080006ff */
[----:B------:R-:W-:Y:S01]  /*26d0*/  VOTEU.ALL UP1, P1 ;  /* 0x0000000000ff7886 */ /* 0x000fe20000820000 */
[C---:B------:R-:W-:Y:S02]  /*26e0*/  LOP3.LUT R83, R36.reuse, 0x10, RZ, 0x3c, !PT ;  /* 0x0000001024537812 */ /* 0x040fe400078e3cff */
[C---:B------:R-:W-:Y:S02]  /*26f0*/  LOP3.LUT R90, R36.reuse, 0x20, RZ, 0x3c, !PT ;  /* 0x00000020245a7812 */ /* 0x040fe400078e3cff */
[----:B------:R-:W-:-:S06]  /*2700*/  LOP3.LUT R91, R36, 0x30, RZ, 0x3c, !PT ;  /* 0x00000030245b7812 */ /* 0x000fcc00078e3cff */
[----:B------:R0:W1:Y:S01]  /*2710*/  @!UP1 SYNCS.EXCH.64 URZ, [UR20+0x2008], UR4 ;  /* 0x0020080414ff95b2 */ /* 0x0000620008000100 */
[----:B----4-:R0:W-:Y:S04]  /*2720*/  STS.U8 [R36+UR20], R119 ;  /* 0x0000007724007988 */ /* 0x0101e80008000014 */
[----:B---3--:R0:W-:Y:S04]  /*2730*/  STS.U8 [R36+UR20+0x200], R117 ;  /* 0x0002007524007988 */ /* 0x0081e80008000014 */
[----:B--2---:R0:W-:Y:S04]  /*2740*/  STS.U8 [R36+UR20+0x400], R123 ;  /* 0x0004007b24007988 */ /* 0x0041e80008000014 */
[----:B-----5:R0:W-:Y:S04]  /*2750*/  STS.U8 [R36+UR20+0x600], R121 ;  /* 0x0006007924007988 */ /* 0x0201e80008000014 */
[----:B------:R0:W-:Y:S04]  /*2760*/  STS.U8 [R83+UR20+0x80], R110 ;  /* 0x0000806e53007988 */ /* 0x0001e80008000014 */
[----:B------:R0:W-:Y:S04]  /*2770*/  STS.U8 [R83+UR20+0x280], R112 ;  /* 0x0002807053007988 */ /* 0x0001e80008000014 */
[----:B------:R0:W-:Y:S04]  /*2780*/  STS.U8 [R83+UR20+0x480], R114 ;  /* 0x0004807253007988 */ /* 0x0001e80008000014 */
[----:B------:R0:W-:Y:S04]  /*2790*/  STS.U8 [R83+UR20+0x680], R108 ;  /* 0x0006806c53007988 */ /* 0x0001e80008000014 */
[----:B------:R0:W-:Y:S04]  /*27a0*/  STS.U8 [R90+UR20+0x100], R63 ;  /* 0x0001003f5a007988 */ /* 0x0001e80008000014 */
[----:B------:R0:W-:Y:S01]  /*27b0*/  STS.U8 [R90+UR20+0x300], R95 ;  /* 0x0003005f5a007988 */ /* 0x0001e20008000014 */
[----:B------:R-:W-:-:S04]  /*27c0*/  ISETP.NE.U32.AND P0, PT, RZ, UR7, PT ;  /* 0x00000007ff007c0c */ /* 0x000fc8000bf05070 */
[C---:B------:R-:W-:Y:S02]  /*27d0*/  ISETP.LT.OR P2, PT, R4.reuse, 0x20, P0 ;  /* 0x000000200400780c */ /* 0x040fe40000741670 */
[----:B------:R-:W-:Y:S01]  /*27e0*/  ISETP.GE.AND P3, PT, R4, 0x40, PT ;  /* 0x000000400400780c */ /* 0x000fe20003f66270 */
[----:B------:R0:W-:Y:S04]  /*27f0*/  STS.U8 [R90+UR20+0x500], R113 ;  /* 0x000500715a007988 */ /* 0x0001e80008000014 */
        /* <DEDUP_REMOVED lines=20> */
[----:B------:R0:W-:Y:S01]  /*2940*/  STS.U8 [R83+UR20+0xf80], R120 ;  /* 0x000f807853007988 */ /* 0x0001e20008000014 */
[----:B-1----:R1:W-:Y:S06]  /*2950*/  MEMBAR.ALL.CTA ;  /* 0x0000000000007992 */ /* 0x0023ec0000008000 */
[----:B-1----:R-:W1:Y:S02]  /*2960*/  FENCE.VIEW.ASYNC.S ;  /* 0x00000000000073c6 */ /* 0x002e640000000000 */
[----:B-1----:R-:W-:Y:S06]  /*2970*/  BAR.SYNC.DEFER_BLOCKING 0x0 ;  /* 0x0000000000007b1d */ /* 0x002fec0000010000 */
[----:B------:R-:W-:Y:S05]  /*2980*/  @P2 BRA `(.L_x_6) ;  /* 0x00000000003c2947 */ /* 0x000fea0003800000 */
[----:B0-----:R-:W-:Y:S02]  /*2990*/  UIADD3 UR4, UPT, UPT, UR20, 0x800, URZ ;  /* 0x0000080014047890 */ /* 0x001fe4000fffe0ff */
[----:B------:R-:W-:Y:S02]  /*29a0*/  USHF.R.U32.HI UR6, URZ, 0x4, UR20 ;  /* 0x00000004ff067899 */ /* 0x000fe40008011614 */
[----:B------:R-:W-:Y:S02]  /*29b0*/  USHF.R.U32.HI UR4, URZ, 0x4, UR4 ;  /* 0x00000004ff047899 */ /* 0x000fe40008011604 */
[----:B------:R-:W-:Y:S02]  /*29c0*/  USGXT.U32 UR6, UR6, 0xe ;  /* 0x0000000e0606789a */ /* 0x000fe40008000000 */
[----:B------:R-:W-:Y:S01]  /*29d0*/  USGXT.U32 UR8, UR4, 0xe ;  /* 0x0000000e0408789a */ /* 0x000fe20008000000 */
[----:B------:R-:W-:Y:S02]  /*29e0*/  UMOV UR5, URZ ;  /* 0x000000ff00057c82 */ /* 0x000fe40008000000 */
[----:B------:R-:W-:Y:S01]  /*29f0*/  UMOV UR4, UR10 ;  /* 0x0000000a00047c82 */ /* 0x000fe20008000000 */
[----:B------:R-:W-:Y:S01]  /*2a00*/  UMOV UR16, 0x0 ;  /* 0x0000000000107882 */ /* 0x000fe20000000000 */
[----:B------:R-:W-:Y:S01]  /*2a10*/  UMOV UR17, 0x4108010 ;  /* 0x0410801000117882 */ /* 0x000fe20000000000 */
[----:B------:R-:W-:Y:S01]  /*2a20*/  UMOV UR7, 0x80004020 ;  /* 0x8000402000077882 */ /* 0x000fe20000000000 */
[----:B------:R-:W-:Y:S01]  /*2a30*/  UMOV UR9, 0xc0004010 ;  /* 0xc000401000097882 */ /* 0x000fe20000000000 */
[----:B------:R-:W-:Y:S01]  /*2a40*/  UMOV UR4, UR4 ;  /* 0x0000000400047c82 */ /* 0x000fe20008000000 */
[----:B------:R1:W-:Y:S01]  /*2a50*/  UTCQMMA gdesc[UR6], gdesc[UR8], tmem[UR21], tmem[UR16], idesc[UR17], !UPT ;  /* 0x00ff1008060075ea */ /* 0x0003e2000f800315 */
[----:B------:R1:W-:Y:S01]  /*2a60*/  UTCBAR [UR4], URZ ;  /* 0x000000ff040073e9 */ /* 0x0003e200080000ff */
[----:B------:R-:W-:-:S02]  /*2a70*/  NOP ;  /* 0x0000000000007918 */ /* 0x000fc40000000000 */
.L_x_6:
[----:B01----:R-:W-:Y:S01]  /*2a80*/  UMOV UR4, URZ ;  /* 0x000000ff00047c82 */ /* 0x003fe20008000000 */
[----:B------:R-:W-:Y:S05]  /*2a90*/  @!P3 BRA `(.L_x_7) ;  /* 0x0000000c00bcb947 */ /* 0x000fea0003800000 */
[----:B------:R-:W-:Y:S01]  /*2aa0*/  SHF.R.S32.HI R63, RZ, 0x1f, R4 ;  /* 0x0000001fff3f7819 */ /* 0x000fe20000011404 */
[----:B------:R-:W-:Y:S01]  /*2ab0*/  UIADD3 UR5, UPT, UPT, UR20, 0x1800, URZ ;  /* 0x0000180014057890 */ /* 0x000fe2000fffe0ff */
[----:B------:R-:W-:Y:S01]  /*2ac0*/  VIADD R93, R93, 0xffffffe0 ;  /* 0xffffffe05d5d7836 */ /* 0x000fe20000000000 */
[----:B------:R-:W-:Y:S01]  /*2ad0*/  UIADD3 UR4, UPT, UPT, UR20, 0x1000, URZ ;  /* 0x0000100014047890 */ /* 0x000fe2000fffe0ff */
[----:B------:R-:W-:Y:S01]  /*2ae0*/  LEA.HI R63, R63, R4, RZ, 0x5 ;  /* 0x000000043f3f7211 */ /* 0x000fe200078f28ff */
[----:B------:R-:W-:Y:S01]  /*2af0*/  USHF.R.U32.HI UR5, URZ, 0x4, UR5 ;  /* 0x00000004ff057899 */ /* 0x000fe20008011605 */
[----:B------:R-:W-:Y:S01]  /*2b00*/  IMAD.MOV.U32 R62, RZ, RZ, RZ ;  /* 0x000000ffff3e7224 */ /* 0x000fe200078e00ff */
[----:B------:R-:W-:Y:S01]  /*2b10*/  USHF.L.U32 UR14, UR14, 0x5, URZ ;  /* 0x000000050e0e7899 */ /* 0x000fe200080006ff */
[----:B------:R-:W-:Y:S01]  /*2b20*/  SHF.R.S32.HI R63, RZ, 0x5, R63 ;  /* 0x00000005ff3f7819 */ /* 0x000fe2000001143f */
[----:B------:R-:W-:Y:S02]  /*2b30*/  USHF.L.U32 UR15, UR15, 0x5, URZ ;  /* 0x000000050f0f7899 */ /* 0x000fe400080006ff */
[----:B------:R-:W-:Y:S01]  /*2b40*/  USHF.R.U32.HI UR4, URZ, 0x4, UR4 ;  /* 0x00000004ff047899 */ /* 0x000fe20008011604 */
[----:B------:R-:W-:Y:S01]  /*2b50*/  VIMNMX R63, PT, PT, R63, 0x2, !PT ;  /* 0x000000023f3f7848 */ /* 0x000fe20007fe0100 */
[----:B------:R-:W-:-:S02]  /*2b60*/  USGXT.U32 UR16, UR5, 0xe ;  /* 0x0000000e0510789a */ /* 0x000fc40008000000 */
[----:B------:R-:W-:Y:S02]  /*2b70*/  USHF.R.S32.HI UR22, URZ, 0x1f, UR14 ;  /* 0x0000001fff167899 */ /* 0x000fe4000801140e */
[----:B------:R-:W-:Y:S01]  /*2b80*/  VIADD R92, R63, 0xffffffff ;  /* 0xffffffff3f5c7836 */ /* 0x000fe20000000000 */
[----:B------:R-:W-:Y:S02]  /*2b90*/  USHF.R.S32.HI UR23, URZ, 0x1f, UR15 ;  /* 0x0000001fff177899 */ /* 0x000fe4000801140f */
[----:B------:R-:W-:Y:S01]  /*2ba0*/  USGXT.U32 UR8, UR4, 0xe ;  /* 0x0000000e0408789a */ /* 0x000fe20008000000 */
[----:B------:R-:W-:Y:S01]  /*2bb0*/  UMOV UR13, UR10 ;  /* 0x0000000a000d7c82 */ /* 0x000fe20008000000 */
[----:B------:R-:W-:Y:S01]  /*2bc0*/  UMOV UR17, 0x1 ;  /* 0x0000000100117882 */ /* 0x000fe20000000000 */
[----:B------:R-:W-:-:S09]  /*2bd0*/  UMOV UR5, URZ ;  /* 0x000000ff00057c82 */ /* 0x000fd20008000000 */
.L_x_10:
[----:B------:R-:W-:Y:S01]  /*2be0*/  IADD3 R76, P3, PT, R76, UR15, RZ ;  /* 0x0000000f4c4c7c10 */ /* 0x000fe2000ff7e0ff */
[----:B------:R-:W-:Y:S01]  /*2bf0*/  IMAD.U32 R62, R62, -0x80000000, RZ ;  /* 0x800000003e3e7824 */ /* 0x000fe200078e00ff */
[----:B------:R-:W-:Y:S02]  /*2c00*/  IADD3 R86, P2, PT, R86, UR15, RZ ;  /* 0x0000000f56567c10 */ /* 0x000fe4000ff5e0ff */
[----:B------:R-:W-:Y:S02]  /*2c10*/  IADD3.X R77, PT, PT, R77, UR23, RZ, P3, !PT ;  /* 0x000000174d4d7c10 */ /* 0x000fe40009ffe4ff */
[----:B------:R-:W-:Y:S02]  /*2c20*/  IADD3 R52, P3, PT, R52, UR15, RZ ;  /* 0x0000000f34347c10 */ /* 0x000fe4000ff7e0ff */
[----:B------:R-:W-:Y:S02]  /*2c30*/  IADD3.X R87, PT, PT, R87, UR23, RZ, P2, !PT ;  /* 0x0000001757577c10 */ /* 0x000fe400097fe4ff */
[----:B------:R-:W-:-:S02]  /*2c40*/  IADD3.X R53, PT, PT, R53, UR23, RZ, P3, !PT ;  /* 0x0000001735357c10 */ /* 0x000fc40009ffe4ff */
[----:B------:R-:W-:Y:S02]  /*2c50*/  IADD3 R44, P3, PT, R44, UR15, RZ ;  /* 0x0000000f2c2c7c10 */ /* 0x000fe4000ff7e0ff */
[----:B------:R-:W-:Y:S02]  /*2c60*/  IADD3 R88, P6, PT, R88, UR15, RZ ;  /* 0x0000000f58587c10 */ /* 0x000fe4000ffde0ff */
[----:B------:R-:W-:Y:S02]  /*2c70*/  IADD3.X R45, PT, PT, R45, UR23, RZ, P3, !PT ;  /* 0x000000172d2d7c10 */ /* 0x000fe40009ffe4ff */
[----:B------:R-:W-:Y:S02]  /*2c80*/  IADD3 R60, P5, PT, R60, UR15, RZ ;  /* 0x0000000f3c3c7c10 */ /* 0x000fe4000ffbe0ff */
[----:B------:R-:W-:Y:S02]  /*2c90*/  IADD3 R58, P4, PT, R58, UR15, RZ ;  /* 0x0000000f3a3a7c10 */ /* 0x000fe4000ff9e0ff */
[----:B------:R-:W-:-:S02]  /*2ca0*/  IADD3 R54, P2, PT, R54, UR15, RZ ;  /* 0x0000000f36367c10 */ /* 0x000fc4000ff5e0ff */
[----:B0-----:R-:W0:Y:S01]  /*2cb0*/  SYNCS.PHASECHK.TRANS64.TRYWAIT P3, [UR13], R62 ;  /* 0x0000003eff0075a7 */ /* 0x001e22000806110d */
[----:B------:R-:W-:Y:S02]  /*2cc0*/  IADD3.X R89, PT, PT, R89, UR23, RZ, P6, !PT ;  /* 0x0000001759597c10 */ /* 0x000fe4000b7fe4ff */
[----:B------:R-:W-:Y:S02]  /*2cd0*/  IADD3.X R61, PT, PT, R61, UR23, RZ, P5, !PT ;  /* 0x000000173d3d7c10 */ /* 0x000fe4000affe4ff */
[----:B------:R-:W-:Y:S02]  /*2ce0*/  IADD3.X R59, PT, PT, R59, UR23, RZ, P4, !PT ;  /* 0x000000173b3b7c10 */ /* 0x000fe4000a7fe4ff */
[----:B------:R-:W-:Y:S02]  /*2cf0*/  IADD3.X R55, PT, PT, R55, UR23, RZ, P2, !PT ;  /* 0x0000001737377c10 */ /* 0x000fe400097fe4ff */
[----:B------:R-:W-:Y:S02]  /*2d00*/  IADD3 R56, P6, PT, R56, UR15, RZ ;  /* 0x0000000f38387c10 */ /* 0x000fe4000ffde0ff */
[----:B------:R-:W-:-:S02]  /*2d10*/  IADD3 R74, P5, PT, R74, UR15, RZ ;  /* 0x0000000f4a4a7c10 */ /* 0x000fc4000ffbe0ff */
[----:B------:R-:W-:Y:S02]  /*2d20*/  IADD3 R68, P4, PT, R68, UR15, RZ ;  /* 0x0000000f44447c10 */ /* 0x000fe4000ff9e0ff */
[----:B------:R-:W-:Y:S02]  /*2d30*/  IADD3 R48, P2, PT, R48, UR15, RZ ;  /* 0x0000000f30307c10 */ /* 0x000fe4000ff5e0ff */
[----:B------:R-:W-:Y:S02]  /*2d40*/  IADD3.X R57, PT, PT, R57, UR23, RZ, P6, !PT ;  /* 0x0000001739397c10 */ /* 0x000fe4000b7fe4ff */
[----:B------:R-:W-:Y:S02]  /*2d50*/  IADD3.X R75, PT, PT, R75, UR23, RZ, P5, !PT ;  /* 0x000000174b4b7c10 */ /* 0x000fe4000affe4ff */
[----:B------:R-:W-:Y:S02]  /*2d60*/  IADD3.X R69, PT, PT, R69, UR23, RZ, P4, !PT ;  /* 0x0000001745457c10 */ /* 0x000fe4000a7fe4ff */
[----:B------:R-:W-:-:S02]  /*2d70*/  IADD3.X R49, PT, PT, R49, UR23, RZ, P2, !PT ;  /* 0x0000001731317c10 */ /* 0x000fc400097fe4ff */
[----:B------:R-:W-:Y:S02]  /*2d80*/  IADD3 R66, P6, PT, R66, UR15, RZ ;  /* 0x0000000f42427c10 */ /* 0x000fe4000ffde0ff */
[----:B------:R-:W-:Y:S02]  /*2d90*/  IADD3 R50, P5, PT, R50, UR15, RZ ;  /* 0x0000000f32327c10 */ /* 0x000fe4000ffbe0ff */
[----:B------:R-:W-:Y:S02]  /*2da0*/  IADD3 R46, P4, PT, R46, UR15, RZ ;  /* 0x0000000f2e2e7c10 */ /* 0x000fe4000ff9e0ff */
[----:B------:R-:W-:Y:S02]  /*2db0*/  IADD3 R70, P2, PT, R70, UR14, RZ ;  /* 0x0000000e46467c10 */ /* 0x000fe4000ff5e0ff */
[----:B------:R-:W-:Y:S02]  /*2dc0*/  IADD3.X R67, PT, PT, R67, UR23, RZ, P6, !PT ;  /* 0x0000001743437c10 */ /* 0x000fe4000b7fe4ff */
[----:B------:R-:W-:-:S02]  /*2dd0*/  IADD3.X R51, PT, PT, R51, UR23, RZ, P5, !PT ;  /* 0x0000001733337c10 */ /* 0x000fc4000affe4ff */
[----:B------:R-:W-:Y:S02]  /*2de0*/  IADD3.X R47, PT, PT, R47, UR23, RZ, P4, !PT ;  /* 0x000000172f2f7c10 */ /* 0x000fe4000a7fe4ff */
[----:B------:R-:W-:Y:S02]  /*2df0*/  IADD3.X R71, PT, PT, R71, UR22, RZ, P2, !PT ;  /* 0x0000001647477c10 */ /* 0x000fe400097fe4ff */
[----:B------:R-:W-:Y:S02]  /*2e00*/  IADD3 R42, P6, PT, R42, UR15, RZ ;  /* 0x0000000f2a2a7c10 */ /* 0x000fe4000ffde0ff */
[----:B------:R-:W-:Y:S02]  /*2e10*/  IADD3 R80, P5, PT, R80, UR14, RZ ;  /* 0x0000000e50507c10 */ /* 0x000fe4000ffbe0ff */
[----:B------:R-:W-:Y:S02]  /*2e20*/  IADD3 R26, P4, PT, R26, UR14, RZ ;  /* 0x0000000e1a1a7c10 */ /* 0x000fe4000ff9e0ff */
[----:B------:R-:W-:-:S02]  /*2e30*/  IADD3 R40, P2, PT, R40, UR14, RZ ;  /* 0x0000000e28287c10 */ /* 0x000fc4000ff5e0ff */
        /* <DEDUP_REMOVED lines=28> */
[-C--:B------:R-:W-:Y:S02]  /*3000*/  ISETP.GE.AND P6, PT, R3, R93.reuse, PT ;  /* 0x0000005d0300720c */ /* 0x080fe40003fc6270 */
[----:B------:R-:W-:-:S02]  /*3010*/  ISETP.GE.AND P5, PT, R5, R93, PT ;  /* 0x0000005d0500720c */ /* 0x000fc40003fa6270 */
[----:B------:R-:W-:Y:S01]  /*3020*/  PRMT R125, RZ, 0x7610, R125 ;  /* 0x00007610ff7d7816 */ /* 0x000fe2000000007d */
[----:B0-----:R-:W-:Y:S10]  /*3030*/  @!P3 BRA `(.L_x_8) ;  /* 0x00000020006cb947 */ /* 0x001ff40003800000 */
.L_x_16:
[-C--:B------:R-:W-:Y:S01]  /*3040*/  ISETP.GE.AND P2, PT, R6, R93.reuse, PT ;  /* 0x0000005d0600720c */ /* 0x080fe20003f46270 */
[----:B------:R-:W2:Y:S01]  /*3050*/  @!P6 LDG.E.U8 R125, desc[UR18][R8.64] ;  /* 0x00000012087de981 */ /* 0x000ea2000c1e1100 */
[-C--:B------:R-:W-:Y:S02]  /*3060*/  ISETP.GE.AND P3, PT, R7, R93.reuse, PT ;  /* 0x0000005d0700720c */ /* 0x080fe40003f66270 */
[----:B------:R-:W-:Y:S02]  /*3070*/  PRMT R123, RZ, 0x7610, R123 ;  /* 0x00007610ff7b7816 */ /* 0x000fe4000000007b */
[----:B------:R-:W-:Y:S02]  /*3080*/  PRMT R121, RZ, 0x7610, R121 ;  /* 0x00007610ff797816 */ /* 0x000fe40000000079 */
[----:B------:R-:W-:Y:S02]  /*3090*/  PRMT R119, RZ, 0x7610, R119 ;  /* 0x00007610ff777816 */ /* 0x000fe40000000077 */
[----:B------:R-:W3:Y:S01]  /*30a0*/  @!P5 LDG.E.U8 R123, desc[UR18][R10.64] ;  /* 0x000000120a7bd981 */ /* 0x000ee2000c1e1100 */
[----:B------:R-:W-:-:S03]  /*30b0*/  ISETP.GE.AND P5, PT, R29, R93, PT ;  /* 0x0000005d1d00720c */ /* 0x000fc60003fa6270 */
[----:B------:R-:W4:Y:S01]  /*30c0*/  @!P2 LDG.E.U8 R121, desc[UR18][R12.64] ;  /* 0x000000120c79a981 */ /* 0x000f22000c1e1100 */
[----:B------:R-:W-:-:S03]  /*30d0*/  ISETP.GE.AND P2, PT, R16, R93, PT ;  /* 0x0000005d1000720c */ /* 0x000fc60003f46270 */
[----:B------:R-:W5:Y:S01]  /*30e0*/  @!P3 LDG.E.U8 R119, desc[UR18][R14.64] ;  /* 0x000000120e77b981 */ /* 0x000f62000c1e1100 */
[-C--:B------:R-:W-:Y:S02]  /*30f0*/  ISETP.GE.AND P3, PT, R28, R93.reuse, PT ;  /* 0x0000005d1c00720c */ /* 0x080fe40003f66270 */
[----:B------:R-:W-:Y:S02]  /*3100*/  PRMT R94, RZ, 0x7610, R94 ;  /* 0x00007610ff5e7816 */ /* 0x000fe4000000005e */
[----:B------:R-:W-:Y:S02]  /*3110*/  PRMT R95, RZ, 0x7610, R95 ;  /* 0x00007610ff5f7816 */ /* 0x000fe4000000005f */
[----:B------:R-:W-:Y:S02]  /*3120*/  PRMT R97, RZ, 0x7610, R97 ;  /* 0x00007610ff617816 */ /* 0x000fe40000000061 */
[-C--:B------:R-:W-:Y:S01]  /*3130*/  ISETP.GE.AND P4, PT, R17, R93.reuse, PT ;  /* 0x0000005d1100720c */ /* 0x080fe20003f86270 */
[----:B------:R-:W5:Y:S01]  /*3140*/  @!P2 LDG.E.U8 R94, desc[UR18][R18.64] ;  /* 0x00000012125ea981 */ /* 0x000f62000c1e1100 */
[----:B------:R-:W-:-:S02]  /*3150*/  ISETP.GE.AND P2, PT, R2, R93, PT ;  /* 0x0000005d0200720c */ /* 0x000fc40003f46270 */
[----:B------:R-:W-:Y:S01]  /*3160*/  PRMT R98, RZ, 0x7610, R98 ;  /* 0x00007610ff627816 */ /* 0x000fe20000000062 */
[----:B------:R-:W5:Y:S01]  /*3170*/  @!P3 LDG.E.U8 R95, desc[UR18][R30.64] ;  /* 0x000000121e5fb981 */ /* 0x000f62000c1e1100 */
[-C--:B------:R-:W-:Y:S02]  /*3180*/  ISETP.GE.AND P3, PT, R22, R93.reuse, PT ;  /* 0x0000005d1600720c */ /* 0x080fe40003f66270 */
[----:B------:R-:W-:Y:S01]  /*3190*/  PRMT R100, RZ, 0x7610, R100 ;  /* 0x00007610ff647816 */ /* 0x000fe20000000064 */
[----:B------:R-:W5:Y:S01]  /*31a0*/  @!P5 LDG.E.U8 R97, desc[UR18][R34.64] ;  /* 0x000000122261d981 */ /* 0x000f62000c1e1100 */
[----:B------:R-:W-:Y:S02]  /*31b0*/  ISETP.GE.AND P5, PT, R33, R93, PT ;  /* 0x0000005d2100720c */ /* 0x000fe40003fa6270 */
[----:B------:R-:W-:Y:S01]  /*31c0*/  PRMT R102, RZ, 0x7610, R102 ;  /* 0x00007610ff667816 */ /* 0x000fe20000000066 */
[----:B------:R-:W5:Y:S01]  /*31d0*/  @!P4 LDG.E.U8 R98, desc[UR18][R20.64] ;  /* 0x000000121462c981 */ /* 0x000f62000c1e1100 */
[----:B------:R-:W-:-:S02]  /*31e0*/  PRMT R99, RZ, 0x7610, R99 ;  /* 0x00007610ff637816 */ /* 0x000fc40000000063 */
[-C--:B------:R-:W-:Y:S01]  /*31f0*/  ISETP.GE.AND P6, PT, R65, R93.reuse, PT ;  /* 0x0000005d4100720c */ /* 0x080fe20003fc6270 */
[----:B------:R-:W5:Y:S01]  /*3200*/  @!P2 LDG.E.U8 R100, desc[UR18][R72.64] ;  /* 0x000000124864a981 */ /* 0x000f62000c1e1100 */
[-C--:B------:R-:W-:Y:S02]  /*3210*/  ISETP.GE.AND P4, PT, R82, R93.reuse, PT ;  /* 0x0000005d5200720c */ /* 0x080fe40003f86270 */
[-C--:B------:R-:W-:Y:S01]  /*3220*/  ISETP.GE.AND P2, PT, R64, R93.reuse, PT ;  /* 0x0000005d4000720c */ /* 0x080fe20003f46270 */
[----:B------:R-:W5:Y:S01]  /*3230*/  @!P3 LDG.E.U8 R102, desc[UR18][R24.64] ;  /* 0x000000121866b981 */ /* 0x000f62000c1e1100 */
[----:B------:R-:W-:-:S03]  /*3240*/  ISETP.GE.AND P3, PT, R23, R93, PT ;  /* 0x0000005d1700720c */ /* 0x000fc60003f66270 */
[----:B------:R-:W5:Y:S01]  /*3250*/  @!P5 LDG.E.U8 R99, desc[UR18][R40.64] ;  /* 0x000000122863d981 */ /* 0x000f62000c1e1100 */
[----:B------:R-:W-:Y:S02]  /*3260*/  ISETP.GE.AND P5, PT, R0, R93, PT ;  /* 0x0000005d0000720c */ /* 0x000fe40003fa6270 */
[----:B------:R-:W-:Y:S02]  /*3270*/  PRMT R96, RZ, 0x7610, R96 ;  /* 0x00007610ff607816 */ /* 0x000fe40000000060 */
[----:B------:R-:W-:Y:S02]  /*3280*/  PRMT R104, RZ, 0x7610, R104 ;  /* 0x00007610ff687816 */ /* 0x000fe40000000068 */
[----:B------:R-:W-:Y:S02]  /*3290*/  PRMT R106, RZ, 0x7610, R106 ;  /* 0x00007610ff6a7816 */ /* 0x000fe4000000006a */
[----:B------:R-:W-:Y:S01]  /*32a0*/  PRMT R101, RZ, 0x7610, R101 ;  /* 0x00007610ff657816 */ /* 0x000fe20000000065 */
[----:B------:R-:W5:Y:S01]  /*32b0*/  @!P6 LDG.E.U8 R96, desc[UR18][R78.64] ;  /* 0x000000124e60e981 */ /* 0x000f62000c1e1100 */
[----:B------:R-:W-:-:S03]  /*32c0*/  PRMT R108, RZ, 0x7610, R108 ;  /* 0x00007610ff6c7816 */ /* 0x000fc6000000006c */
[----:B------:R-:W5:Y:S04]  /*32d0*/  @!P4 LDG.E.U8 R104, desc[UR18][R84.64] ;  /* 0x000000125468c981 */ /* 0x000f68000c1e1100 */
[----:B------:R-:W5:Y:S04]  /*32e0*/  @!P3 LDG.E.U8 R106, desc[UR18][R26.64] ;  /* 0x000000121a6ab981 */ /* 0x000f68000c1e1100 */
[----:B------:R-:W5:Y:S04]  /*32f0*/  @!P2 LDG.E.U8 R101, desc[UR18][R70.64] ;  /* 0x000000124665a981 */ /* 0x000f68000c1e1100 */
[----:B------:R-:W5:Y:S01]  /*3300*/  @!P5 LDG.E.U8 R108, desc[UR18][R80.64] ;  /* 0x00000012506cd981 */ /* 0x000f62000c1e1100 */
[----:B------:R-:W-:Y:S01]  /*3310*/  BAR.SYNC.DEFER_BLOCKING 0x0 ;  /* 0x0000000000007b1d */ /* 0x000fe20000010000 */
[----:B------:R-:W-:-:S02]  /*3320*/  ISETP.GE.AND P4, PT, R32, R93, PT ;  /* 0x0000005d2000720c */ /* 0x000fc40003f86270 */
[----:B------:R-:W-:Y:S02]  /*3330*/  PRMT R116, RZ, 0x7610, R116 ;  /* 0x00007610ff747816 */ /* 0x000fe40000000074 */
[----:B------:R-:W-:-:S09]  /*3340*/  PRMT R118, RZ, 0x7610, R118 ;  /* 0x00007610ff767816 */ /* 0x000fd20000000076 */
[----:B------:R-:W-:Y:S02]  /*3350*/  @!P4 IMAD.MOV.U32 R62, RZ, RZ, R68 ;  /* 0x000000ffff3ec224 */ /* 0x000fe400078e0044 */
[----:B------:R-:W-:Y:S01]  /*3360*/  @!P4 IMAD.MOV.U32 R63, RZ, RZ, R69 ;  /* 0x000000ffff3fc224 */ /* 0x000fe200078e0045 */
[----:B------:R-:W-:-:S04]  /*3370*/  PRMT R120, RZ, 0x7610, R120 ;  /* 0x00007610ff787816 */ /* 0x000fc80000000078 */
[----:B------:R0:W5:Y:S02]  /*3380*/  @!P4 LDG.E.U8 R116, desc[UR18][R62.64] ;  /* 0x000000123e74c981 */ /* 0x000164000c1e1100 */
[----:B0-----:R-:W-:Y:S02]  /*3390*/  @!P4 IMAD.MOV.U32 R62, RZ, RZ, R74 ;  /* 0x000000ffff3ec224 */ /* 0x001fe400078e004a */
[----:B------:R-:W-:-:S05]  /*33a0*/  @!P4 IMAD.MOV.U32 R63, RZ, RZ, R75 ;  /* 0x000000ffff3fc224 */ /* 0x000fca00078e004b */
[----:B------:R0:W5:Y:S01]  /*33b0*/  @!P4 LDG.E.U8 R118, desc[UR18][R62.64] ;  /* 0x000000123e76c981 */ /* 0x000162000c1e1100 */
[----:B------:R-:W-:Y:S01]  /*33c0*/  PRMT R122, RZ, 0x7610, R122 ;  /* 0x00007610ff7a7816 */ /* 0x000fe2000000007a */
[----:B0-----:R-:W-:Y:S02]  /*33d0*/  @!P4 IMAD.MOV.U32 R62, RZ, RZ, R76 ;  /* 0x000000ffff3ec224 */ /* 0x001fe400078e004c */
[----:B------:R-:W-:-:S05]  /*33e0*/  @!P4 IMAD.MOV.U32 R63, RZ, RZ, R77 ;  /* 0x000000ffff3fc224 */ /* 0x000fca00078e004d */
[----:B------:R0:W5:Y:S01]  /*33f0*/  @!P4 LDG.E.U8 R120, desc[UR18][R62.64] ;  /* 0x000000123e78c981 */ /* 0x000162000c1e1100 */
[----:B------:R-:W-:Y:S02]  /*3400*/  PRMT R103, RZ, 0x7610, R103 ;  /* 0x00007610ff677816 */ /* 0x000fe40000000067 */
[----:B------:R-:W-:Y:S02]  /*3410*/  PRMT R105, RZ, 0x7610, R105 ;  /* 0x00007610ff697816 */ /* 0x000fe40000000069 */
[----:B------:R-:W-:Y:S02]  /*3420*/  PRMT R107, RZ, 0x7610, R107 ;  /* 0x00007610ff6b7816 */ /* 0x000fe4000000006b */
[----:B------:R-:W-:Y:S01]  /*3430*/  PRMT R109, RZ, 0x7610, R109 ;  /* 0x00007610ff6d7816 */ /* 0x000fe2000000006d */
[----:B------:R-:W5:Y:S01]  /*3440*/  @!P4 LDG.E.U8 R103, desc[UR18][R42.64] ;  /* 0x000000122a67c981 */ /* 0x000f62000c1e1100 */
[----:B0-----:R-:W-:Y:S02]  /*3450*/  @!P4 IMAD.MOV.U32 R62, RZ, RZ, R86 ;  /* 0x000000ffff3ec224 */ /* 0x001fe400078e0056 */
[----:B------:R-:W-:Y:S01]  /*3460*/  @!P4 IMAD.MOV.U32 R63, RZ, RZ, R87 ;  /* 0x000000ffff3fc224 */ /* 0x000fe200078e0057 */
[----:B------:R-:W-:Y:S01]  /*3470*/  PRMT R111, RZ, 0x7610, R111 ;  /* 0x00007610ff6f7816 */ /* 0x000fe2000000006f */
[----:B------:R-:W5:Y:S01]  /*3480*/  @!P4 LDG.E.U8 R105, desc[UR18][R46.64] ;  /* 0x000000122e69c981 */ /* 0x000f62000c1e1100 */
[----:B------:R-:W-:-:S02]  /*3490*/  PRMT R113, RZ, 0x7610, R113 ;  /* 0x00007610ff717816 */ /* 0x000fc40000000071 */
[----:B------:R-:W-:Y:S01]  /*34a0*/  PRMT R115, RZ, 0x7610, R115 ;  /* 0x00007610ff737816 */ /* 0x000fe20000000073 */
[----:B------:R0:W5:Y:S01]  /*34b0*/  @!P4 LDG.E.U8 R122, desc[UR18][R62.64] ;  /* 0x000000123e7ac981 */ /* 0x000162000c1e1100 */
[----:B------:R-:W-:Y:S02]  /*34c0*/  PRMT R117, RZ, 0x7610, R117 ;  /* 0x00007610ff757816 */ /* 0x000fe40000000075 */
[----:B------:R-:W-:Y:S01]  /*34d0*/  PRMT R110, RZ, 0x7610, R110 ;  /* 0x00007610ff6e7816 */ /* 0x000fe2000000006e */
[----:B------:R-:W5:Y:S01]  /*34e0*/  @!P4 LDG.E.U8 R107, desc[UR18][R50.64] ;  /* 0x00000012326bc981 */ /* 0x000f62000c1e1100 */
[----:B------:R-:W-:Y:S02]  /*34f0*/  PRMT R112, RZ, 0x7610, R112 ;  /* 0x00007610ff707816 */ /* 0x000fe40000000070 */
[----:B------:R-:W-:Y:S01]  /*3500*/  PRMT R114, RZ, 0x7610, R114 ;  /* 0x00007610ff727816 */ /* 0x000fe20000000072 */
[----:B------:R-:W5:Y:S01]  /*3510*/  @!P4 LDG.E.U8 R109, desc[UR18][R52.64] ;  /* 0x00000012346dc981 */ /* 0x000f62000c1e1100 */
[----:B------:R-:W-:Y:S01]  /*3520*/  PRMT R124, RZ, 0x7610, R124 ;  /* 0x00007610ff7c7816 */ /* 0x000fe2000000007c */
[----:B0-----:R-:W-:-:S02]  /*3530*/  @!P4 IMAD.MOV.U32 R62, RZ, RZ, R88 ;  /* 0x000000ffff3ec224 */ /* 0x001fc400078e0058 */
[----:B------:R-:W-:Y:S01]  /*3540*/  @!P4 IMAD.MOV.U32 R63, RZ, RZ, R89 ;  /* 0x000000ffff3fc224 */ /* 0x000fe200078e0059 */
[----:B------:R-:W5:Y:S04]  /*3550*/  @!P4 LDG.E.U8 R111, desc[UR18][R54.64] ;  /* 0x00000012366fc981 */ /* 0x000f68000c1e1100 */
[----:B------:R-:W5:Y:S04]  /*3560*/  @!P4 LDG.E.U8 R113, desc[UR18][R56.64] ;  /* 0x000000123871c981 */ /* 0x000f68000c1e1100 */
[----:B------:R-:W5:Y:S04]  /*3570*/  @!P4 LDG.E.U8 R115, desc[UR18][R58.64] ;  /* 0x000000123a73c981 */ /* 0x000f68000c1e1100 */
[----:B------:R-:W5:Y:S04]  /*3580*/  @!P4 LDG.E.U8 R117, desc[UR18][R60.64] ;  /* 0x000000123c75c981 */ /* 0x000f68000c1e1100 */
[----:B------:R-:W5:Y:S04]  /*3590*/  @!P4 LDG.E.U8 R110, desc[UR18][R44.64] ;  /* 0x000000122c6ec981 */ /* 0x000f68000c1e1100 */
[----:B------:R-:W5:Y:S04]  /*35a0*/  @!P4 LDG.E.U8 R112, desc[UR18][R48.64] ;  /* 0x000000123070c981 */ /* 0x000f68000c1e1100 */
[----:B------:R-:W5:Y:S04]  /*35b0*/  @!P4 LDG.E.U8 R114, desc[UR18][R66.64] ;  /* 0x000000124272c981 */ /* 0x000f68000c1e1100 */
[----:B------:R-:W5:Y:S01]  /*35c0*/  @!P4 LDG.E.U8 R124, desc[UR18][R62.64] ;  /* 0x000000123e7cc981 */ /* 0x000f62000c1e1100 */
[----:B------:R-:W-:Y:S01]  /*35d0*/  ULEA UR13, UR17, UR20, 0x3 ;  /* 0x00000014110d7291 */ /* 0x000fe2000f8e18ff */
[----:B------:R-:W-:-:S03]  /*35e0*/  UMOV UR4, UR5 ;  /* 0x0000000500047c82 */ /* 0x000fc60008000000 */
[----:B------:R-:W-:Y:S01]  /*35f0*/  UIADD3 UR13, UPT, UPT, UR13, 0x2000, URZ ;  /* 0x000020000d0d7890 */ /* 0x000fe2000fffe0ff */
[----:B--2---:R0:W-:Y:S04]  /*3600*/  STS.U8 [R36+UR20+0x1000], R125 ;  /* 0x0010007d24007988 */ /* 0x0041e80008000014 */
[----:B---3--:R0:W-:Y:S04]  /*3610*/  STS.U8 [R36+UR20+0x1200], R123 ;  /* 0x0012007b24007988 */ /* 0x0081e80008000014 */
[----:B----4-:R0:W-:Y:S04]  /*3620*/  STS.U8 [R36+UR20+0x1400], R121 ;  /* 0x0014007924007988 */ /* 0x0101e80008000014 */
[----:B-----5:R0:W-:Y:S04]  /*3630*/  STS.U8 [R36+UR20+0x1600], R119 ;  /* 0x0016007724007988 */ /* 0x0201e80008000014 */
        /* <DEDUP_REMOVED lines=28> */
[----:B------:R1:W-:Y:S06]  /*3800*/  MEMBAR.ALL.CTA ;  /* 0x0000000000007992 */ /* 0x0003ec0000008000 */
[----:B-1----:R-:W1:Y:S02]  /*3810*/  FENCE.VIEW.ASYNC.S ;  /* 0x00000000000073c6 */ /* 0x002e640000000000 */
[----:B-1----:R-:W-:Y:S06]  /*3820*/  BAR.SYNC.DEFER_BLOCKING 0x0 ;  /* 0x0000000000007b1d */ /* 0x002fec0000010000 */
[----:B------:R-:W-:Y:S05]  /*3830*/  @P0 BRA `(.L_x_9) ;  /* 0x00000000002c0947 */ /* 0x000fea0003800000 */
[----:B------:R-:W-:Y:S01]  /*3840*/  UMOV UR6, UR13 ;  /* 0x0000000d00067c82 */ /* 0x000fe20008000000 */
[----:B------:R-:W-:Y:S01]  /*3850*/  UMOV UR7, URZ ;  /* 0x000000ff00077c82 */ /* 0x000fe20008000000 */
[----:B------:R-:W-:Y:S01]  /*3860*/  UMOV UR9, 0x80004020 ;  /* 0x8000402000097882 */ /* 0x000fe20000000000 */
[----:B------:R-:W-:Y:S01]  /*3870*/  UMOV UR10, UR16 ;  /* 0x00000010000a7c82 */ /* 0x000fe20008000000 */
[----:B------:R-:W-:Y:S01]  /*3880*/  UMOV UR11, 0xc0004010 ;  /* 0xc0004010000b7882 */ /* 0x000fe20000000000 */
[----:B------:R-:W-:Y:S01]  /*3890*/  UMOV UR24, 0x0 ;  /* 0x0000000000187882 */ /* 0x000fe20000000000 */
[----:B------:R-:W-:Y:S01]  /*38a0*/  UMOV UR25, 0x4108010 ;  /* 0x0410801000197882 */ /* 0x000fe20000000000 */
[----:B------:R-:W-:Y:S01]  /*38b0*/  UMOV UR5, UR6 ;  /* 0x0000000600057c82 */ /* 0x000fe20008000000 */
[----:B------:R1:W-:Y:S01]  /*38c0*/  UTCQMMA gdesc[UR8], gdesc[UR10], tmem[UR21], tmem[UR24], idesc[UR25], UPT ;  /* 0x00ff180a080075ea */ /* 0x0003e2000b800315 */
[----:B------:R1:W-:Y:S01]  /*38d0*/  UTCBAR [UR5], URZ ;  /* 0x000000ff050073e9 */ /* 0x0003e200080000ff */
[----:B------:R-:W-:-:S02]  /*38e0*/  NOP ;  /* 0x0000000000007918 */ /* 0x000fc40000000000 */
.L_x_9:
[----:B------:R-:W-:Y:S01]  /*38f0*/  VIADD R92, R92, 0xffffffff ;  /* 0xffffffff5c5c7836 */ /* 0x000fe20000000000 */
[----:B------:R-:W-:Y:S01]  /*3900*/  UIADD3 UR17, UPT, UPT, UR17, 0x1, URZ ;  /* 0x0000000111117890 */ /* 0x000fe2000fffe0ff */
[----:B------:R-:W-:Y:S02]  /*3910*/  IMAD.U32 R62, RZ, RZ, UR4 ;  /* 0x00000004ff3e7e24 */ /* 0x000fe4000f8e00ff */
[----:B------:R-:W-:Y:S01]  /*3920*/  VIADD R93, R93, 0xffffffe0 ;  /* 0xffffffe05d5d7836 */ /* 0x000fe20000000000 */
[----:B------:R-:W-:Y:S01]  /*3930*/  ISETP.NE.U32.AND P2, PT, R92, RZ, PT ;  /* 0x000000ff5c00720c */ /* 0x000fe20003f45070 */
[----:B------:R-:W-:-:S04]  /*3940*/  UISETP.GT.AND UP1, UPT, UR17, 0x1, UPT ;  /* 0x000000011100788c */ /* 0x000fc8000bf24270 */
[----:B-1----:R-:W-:Y:S02]  /*3950*/  USEL UR5, URZ, 0x1, !UP1 ;  /* 0x00000001ff057887 */ /* 0x002fe4000c800000 */
[----:B------:R-:W-:Y:S02]  /*3960*/  USEL UR17, UR17, URZ, !UP1 ;  /* 0x000000ff11117287 */ /* 0x000fe4000c800000 */
[----:B------:R-:W-:-:S04]  /*3970*/  ULOP3.LUT UR5, UR4, UR5, URZ, 0x3c, !UPT ;  /* 0x0000000504057292 */ /* 0x000fc8000f8e3cff */
[----:B------:R-:W-:Y:S08]  /*3980*/  @P2 BRA `(.L_x_10) ;  /* 0xfffffff000942947 */ /* 0x000ff0000383ffff */
.L_x_7:
[----:B------:R-:W-:-:S13]  /*3990*/  ISETP.GE.AND P0, PT, R4, 0x20, PT ;  /* 0x000000200400780c */ /* 0x000fda0003f06270 */
[----:B------:R-:W-:Y:S05]  /*39a0*/  @!P0 BRA `(.L_x_11) ;  /* 0x0000000000108947 */ /* 0x000fea0003800000 */
[----:B------:R-:W-:-:S06]  /*39b0*/  USHF.L.U32 UR4, UR4, 0x1f, URZ ;  /* 0x0000001f04047899 */ /* 0x000fcc00080006ff */
[----:B------:R-:W-:-:S04]  /*39c0*/  IMAD.U32 R4, RZ, RZ, UR4 ;  /* 0x00000004ff047e24 */ /* 0x000fc8000f8e00ff */
[----:B------:R-:W1:Y:S02]  /*39d0*/  SYNCS.PHASECHK.TRANS64.TRYWAIT P0, [UR13], R4 ;  /* 0x00000004ff0075a7 */ /* 0x000e64000800110d */
[----:B-1----:R-:W-:Y:S05]  /*39e0*/  @!P0 BRA `(.L_x_12) ;  /* 0x00000018000c8947 */ /* 0x002fea0003800000 */
.L_x_11:
[----:B------:R-:W-:Y:S01]  /*39f0*/  BAR.SYNC.DEFER_BLOCKING 0x0 ;  /* 0x0000000000007b1d */ /* 0x000fe20000010000 */
[C---:B------:R-:W-:Y:S01]  /*3a00*/  IMAD.SHL.U32 R40, R39.reuse, 0x10, RZ ;  /* 0x0000001027287824 */ /* 0x040fe200078e00ff */
[----:B0-----:R-:W-:Y:S01]  /*3a10*/  LEA R36, R36, UR20, 0x4 ;  /* 0x0000001424247c11 */ /* 0x001fe2000f8e20ff */
[C---:B------:R-:W-:Y:S01]  /*3a20*/  IMAD.SHL.U32 R42, R39.reuse, 0x80, RZ ;  /* 0x00000080272a7824 */ /* 0x040fe200078e00ff */
[----:B------:R-:W-:Y:S02]  /*3a30*/  LOP3.LUT R44, R38, 0xa, R3, 0xfe, !PT ;  /* 0x0000000a262c7812 */ /* 0x000fe400078efe03 */
[----:B------:R-:W-:Y:S01]  /*3a40*/  LOP3.LUT R41, R40, 0xf0, RZ, 0xc0, !PT ;  /* 0x000000f028297812 */ /* 0x000fe200078ec0ff */
[----:B------:R-:W0:Y:S01]  /*3a50*/  LDCU UR4, c[0x0][0x3b4] ;  /* 0x00007680ff0477ac */ /* 0x000e220008000800 */
[----:B------:R-:W-:Y:S02]  /*3a60*/  LOP3.LUT R42, R42, 0x800, RZ, 0xc0, !PT ;  /* 0x000008002a2a7812 */ /* 0x000fe400078ec0ff */
[----:B------:R-:W-:Y:S01]  /*3a70*/  LOP3.LUT R40, R39, 0x60, RZ, 0xc0, !PT ;  /* 0x0000006027287812 */ /* 0x000fe200078ec0ff */
[----:B------:R-:W1:Y:S01]  /*3a80*/  LDCU.128 UR8, c[0x0][0x390] ;  /* 0x00007200ff0877ac */ /* 0x000e620008000c00 */
[----:B------:R-:W-:-:S02]  /*3a90*/  IADD3 R41, PT, PT, R41, UR20, R42 ;  /* 0x0000001429297c10 */ /* 0x000fc4000fffe02a */
[----:B------:R-:W-:Y:S02]  /*3aa0*/  LEA.HI R39, R39, R38, RZ, 0x1a ;  /* 0x0000002627277211 */ /* 0x000fe400078fd0ff */
[----:B------:R-:W-:Y:S01]  /*3ab0*/  LOP3.LUT R46, R38, 0x8, R3, 0xfe, !PT ;  /* 0x00000008262e7812 */ /* 0x000fe200078efe03 */
[----:B------:R-:W-:Y:S01]  /*3ac0*/  IMAD R40, R40, 0x8, R41 ;  /* 0x0000000828287824 */ /* 0x000fe200078e0229 */
[----:B------:R-:W2:Y:S02]  /*3ad0*/  @!P1 SYNCS.CCTL.IV [UR20+0x2000] ;  /* 0x00200000ff0099b1 */ /* 0x000ea40008000014 */
[----:B--2---:R-:W-:Y:S01]  /*3ae0*/  BAR.SYNC.DEFER_BLOCKING 0x0 ;  /* 0x0000000000007b1d */ /* 0x004fe20000010000 */
[----:B-1----:R-:W-:-:S05]  /*3af0*/  ISETP.GE.AND P0, PT, R37, UR10, PT ;  /* 0x0000000a25007c0c */ /* 0x002fca000bf06270 */
[----:B------:R-:W-:Y:S01]  /*3b00*/  LDTM.16dp32bit_t0_t15.x32 R4, tmem[UR12] ;  /* 0x0000000c000479ee */ /* 0x000fe20008a80000 */
[----:B------:R-:W1:Y:S01]  /*3b10*/  LDTM.16dp32bit_t16_t31.x32 R4, tmem[UR12+0x20] ;  /* 0x0000200c000479ee */ /* 0x000e620008aa0000 */
[----:B------:R-:W2:Y:S01]  /*3b20*/  @!P1 SYNCS.CCTL.IV [UR20+0x2008] ;  /* 0x00200800ff0099b1 */ /* 0x000ea20008000014 */
[----:B------:R-:W-:Y:S01]  /*3b30*/  NOP ;  /* 0x0000000000007918 */ /* 0x000fe20000000000 */
[----:B-1----:R-:W-:Y:S02]  /*3b40*/  F2FP.SATFINITE.E4M3.F32.PACK_AB_MERGE_C R4, R5, R4, RZ ;  /* 0x000000040504723e */ /* 0x002fe400048070ff */
[----:B------:R-:W-:Y:S02]  /*3b50*/  F2FP.SATFINITE.E4M3.F32.PACK_AB_MERGE_C R6, R7, R6, RZ ;  /* 0x000000060706723e */ /* 0x000fe400048070ff */
[----:B------:R-:W-:Y:S02]  /*3b60*/  F2FP.SATFINITE.E4M3.F32.PACK_AB_MERGE_C R8, R9, R8, RZ ;  /* 0x000000080908723e */ /* 0x000fe400048070ff */
[----:B------:R-:W-:-:S02]  /*3b70*/  F2FP.SATFINITE.E4M3.F32.PACK_AB_MERGE_C R12, R13, R12, RZ ;  /* 0x0000000c0d0c723e */ /* 0x000fc400048070ff */
[----:B------:R-:W-:Y:S02]  /*3b80*/  F2FP.SATFINITE.E4M3.F32.PACK_AB_MERGE_C R14, R15, R14, RZ ;  /* 0x0000000e0f0e723e */ /* 0x000fe400048070ff */
[----:B------:R-:W-:Y:S02]  /*3b90*/  F2FP.SATFINITE.E4M3.F32.PACK_AB_MERGE_C R16, R17, R16, RZ ;  /* 0x000000101110723e */ /* 0x000fe400048070ff */
[----:B------:R-:W-:Y:S02]  /*3ba0*/  F2FP.SATFINITE.E4M3.F32.PACK_AB_MERGE_C R20, R21, R20, RZ ;  /* 0x000000141514723e */ /* 0x000fe400048070ff */
[----:B------:R-:W-:Y:S02]  /*3bb0*/  F2FP.SATFINITE.E4M3.F32.PACK_AB_MERGE_C R22, R23, R22, RZ ;  /* 0x000000161716723e */ /* 0x000fe400048070ff */
[----:B------:R-:W-:Y:S02]  /*3bc0*/  F2FP.SATFINITE.E4M3.F32.PACK_AB_MERGE_C R24, R25, R24, RZ ;  /* 0x000000181918723e */ /* 0x000fe400048070ff */
[----:B------:R-:W-:-:S02]  /*3bd0*/  F2FP.SATFINITE.E4M3.F32.PACK_AB_MERGE_C R18, R19, R18, RZ ;  /* 0x000000121312723e */ /* 0x000fc400048070ff */
[----:B------:R-:W-:Y:S02]  /*3be0*/  F2FP.SATFINITE.E4M3.F32.PACK_AB_MERGE_C R26, R27, R26, RZ ;  /* 0x0000001a1b1a723e */ /* 0x000fe400048070ff */
[----:B------:R-:W-:Y:S02]  /*3bf0*/  F2FP.SATFINITE.E4M3.F32.PACK_AB_MERGE_C R28, R29, R28, RZ ;  /* 0x0000001c1d1c723e */ /* 0x000fe400048070ff */
[----:B------:R-:W-:Y:S02]  /*3c00*/  LOP3.LUT R19, R4, 0xffff, RZ, 0xc0, !PT ;  /* 0x0000ffff04137812 */ /* 0x000fe400078ec0ff */
[----:B------:R-:W-:Y:S02]  /*3c10*/  LOP3.LUT R42, R6, 0xffff, RZ, 0xc0, !PT ;  /* 0x0000ffff062a7812 */ /* 0x000fe400078ec0ff */
[----:B------:R-:W-:Y:S02]  /*3c20*/  LOP3.LUT R21, R8, 0xffff, RZ, 0xc0, !PT ;  /* 0x0000ffff08157812 */ /* 0x000fe400078ec0ff */
[----:B------:R-:W-:-:S02]  /*3c30*/  LOP3.LUT R23, R12, 0xffff, RZ, 0xc0, !PT ;  /* 0x0000ffff0c177812 */ /* 0x000fc400078ec0ff */
[----:B------:R-:W-:Y:S02]  /*3c40*/  LOP3.LUT R14, R14, 0xffff, RZ, 0xc0, !PT ;  /* 0x0000ffff0e0e7812 */ /* 0x000fe400078ec0ff */
[----:B------:R-:W-:Y:S02]  /*3c50*/  LOP3.LUT R25, R16, 0xffff, RZ, 0xc0, !PT ;  /* 0x0000ffff10197812 */ /* 0x000fe400078ec0ff */
[----:B------:R-:W-:Y:S02]  /*3c60*/  LOP3.LUT R20, R20, 0xffff, RZ, 0xc0, !PT ;  /* 0x0000ffff14147812 */ /* 0x000fe400078ec0ff */
[----:B------:R-:W-:Y:S02]  /*3c70*/  LOP3.LUT R27, R22, 0xffff, RZ, 0xc0, !PT ;  /* 0x0000ffff161b7812 */ /* 0x000fe400078ec0ff */
[----:B------:R-:W-:Y:S02]  /*3c80*/  LOP3.LUT R29, R24, 0xffff, RZ, 0xc0, !PT ;  /* 0x0000ffff181d7812 */ /* 0x000fe400078ec0ff */
[----:B------:R-:W-:-:S02]  /*3c90*/  F2FP.SATFINITE.E4M3.F32.PACK_AB_MERGE_C R30, R31, R30, RZ ;  /* 0x0000001e1f1e723e */ /* 0x000fc400048070ff */
[----:B------:R-:W-:Y:S02]  /*3ca0*/  F2FP.SATFINITE.E4M3.F32.PACK_AB_MERGE_C R32, R33, R32, RZ ;  /* 0x000000202120723e */ /* 0x000fe400048070ff */
[--C-:B------:R-:W-:Y:S02]  /*3cb0*/  PRMT R4, R21, 0x3340, R0.reuse ;  /* 0x0000334015047816 */ /* 0x100fe40000000000 */
[--C-:B------:R-:W-:Y:S02]  /*3cc0*/  PRMT R6, R25, 0x3340, R0.reuse ;  /* 0x0000334019067816 */ /* 0x100fe40000000000 */
[----:B------:R-:W-:Y:S02]  /*3cd0*/  PRMT R8, R29, 0x3340, R0 ;  /* 0x000033401d087816 */ /* 0x000fe40000000000 */
[----:B------:R-:W-:Y:S02]  /*3ce0*/  PRMT R5, R19, 0x3340, R42 ;  /* 0x0000334013057816 */ /* 0x000fe4000000002a */
[----:B------:R-:W-:-:S02]  /*3cf0*/  PRMT R7, R23, 0x3340, R14 ;  /* 0x0000334017077816 */ /* 0x000fc4000000000e */
[----:B------:R-:W-:Y:S02]  /*3d00*/  PRMT R9, R20, 0x3340, R27 ;  /* 0x0000334014097816 */ /* 0x000fe4000000001b */
[----:B------:R-:W-:Y:S02]  /*3d10*/  F2FP.SATFINITE.E4M3.F32.PACK_AB_MERGE_C R10, R11, R10, RZ ;  /* 0x0000000a0b0a723e */ /* 0x000fe400048070ff */
[----:B------:R-:W-:Y:S02]  /*3d20*/  LOP3.LUT R28, R28, 0xffff, RZ, 0xc0, !PT ;  /* 0x0000ffff1c1c7812 */ /* 0x000fe400078ec0ff */
[----:B------:R-:W-:Y:S02]  /*3d30*/  LOP3.LUT R31, R30, 0xffff, RZ, 0xc0, !PT ;  /* 0x0000ffff1e1f7812 */ /* 0x000fe400078ec0ff */
[----:B------:R-:W-:Y:S02]  /*3d40*/  LOP3.LUT R33, R32, 0xffff, RZ, 0xc0, !PT ;  /* 0x0000ffff20217812 */ /* 0x000fe400078ec0ff */
[----:B------:R-:W-:-:S02]  /*3d50*/  PRMT R11, R5, 0x5410, R4 ;  /* 0x00005410050b7816 */ /* 0x000fc40000000004 */
[----:B------:R-:W-:Y:S02]  /*3d60*/  PRMT R13, R7, 0x5410, R6 ;  /* 0x00005410070d7816 */ /* 0x000fe40000000006 */
[----:B------:R-:W-:Y:S02]  /*3d70*/  PRMT R15, R9, 0x5410, R8 ;  /* 0x00005410090f7816 */ /* 0x000fe40000000008 */
[----:B------:R-:W-:Y:S02]  /*3d80*/  SHF.R.U32.HI R4, RZ, 0x8, R19 ;  /* 0x00000008ff047819 */ /* 0x000fe40000011613 */
[----:B------:R-:W-:Y:S01]  /*3d90*/  SHF.R.U32.HI R5, RZ, 0x8, R42 ;  /* 0x00000008ff057819 */ /* 0x000fe2000001162a */
[----:B------:R-:W-:Y:S01]  /*3da0*/  IMAD.IADD R42, R2, 0x1, R38 ;  /* 0x00000001022a7824 */ /* 0x000fe200078e0226 */
[----:B------:R-:W-:Y:S01]  /*3db0*/  SHF.R.U32.HI R6, RZ, 0x8, R21 ;  /* 0x00000008ff067819 */ /* 0x000fe20000011615 */
[----:B0-----:R-:W-:Y:S01]  /*3dc0*/  IMAD R2, R37, UR4, RZ ;  /* 0x0000000425027c24 */ /* 0x001fe2000f8e02ff */
[----:B------:R-:W-:-:S02]  /*3dd0*/  SHF.R.U32.HI R7, RZ, 0x8, R23 ;  /* 0x00000008ff077819 */ /* 0x000fc40000011617 */
[----:B------:R-:W-:Y:S02]  /*3de0*/  SHF.R.U32.HI R8, RZ, 0x8, R14 ;  /* 0x00000008ff087819 */ /* 0x000fe4000001160e */
[----:B------:R-:W-:Y:S02]  /*3df0*/  SHF.R.U32.HI R9, RZ, 0x8, R25 ;  /* 0x00000008ff097819 */ /* 0x000fe40000011619 */
[----:B------:R-:W-:Y:S02]  /*3e00*/  PRMT R12, R33, 0x3340, R0 ;  /* 0x00003340210c7816 */ /* 0x000fe40000000000 */
[----:B------:R-:W-:Y:S02]  /*3e10*/  PRMT R17, R28, 0x3340, R31 ;  /* 0x000033401c117816 */ /* 0x000fe4000000001f */
[----:B------:R-:W-:Y:S02]  /*3e20*/  LOP3.LUT R4, R4, 0xffff, RZ, 0xc0, !PT ;  /* 0x0000ffff04047812 */ /* 0x000fe400078ec0ff */
[----:B------:R-:W-:-:S02]  /*3e30*/  LOP3.LUT R5, R5, 0xffff, RZ, 0xc0, !PT ;  /* 0x0000ffff05057812 */ /* 0x000fc400078ec0ff */
[----:B------:R-:W-:Y:S02]  /*3e40*/  LOP3.LUT R6, R6, 0xffff, RZ, 0xc0, !PT ;  /* 0x0000ffff06067812 */ /* 0x000fe400078ec0ff */
[----:B------:R-:W-:Y:S02]  /*3e50*/  LOP3.LUT R7, R7, 0xffff, RZ, 0xc0, !PT ;  /* 0x0000ffff07077812 */ /* 0x000fe400078ec0ff */
[----:B------:R-:W-:Y:S02]  /*3e60*/  LOP3.LUT R8, R8, 0xffff, RZ, 0xc0, !PT ;  /* 0x0000ffff08087812 */ /* 0x000fe400078ec0ff */
[----:B------:R-:W-:Y:S02]  /*3e70*/  LOP3.LUT R9, R9, 0xffff, RZ, 0xc0, !PT ;  /* 0x0000ffff09097812 */ /* 0x000fe400078ec0ff */
[----:B------:R-:W-:Y:S02]  /*3e80*/  PRMT R17, R17, 0x5410, R12 ;  /* 0x0000541011117816 */ /* 0x000fe4000000000c */
[----:B------:R-:W-:-:S02]  /*3e90*/  PRMT R19, R4, 0x3340, R5 ;  /* 0x0000334004137816 */ /* 0x000fc40000000005 */
[----:B------:R-:W-:Y:S02]  /*3ea0*/  PRMT R12, R6, 0x3340, R1 ;  /* 0x00003340060c7816 */ /* 0x000fe40000000001 */
[----:B------:R-:W-:Y:S02]  /*3eb0*/  PRMT R21, R7, 0x3340, R8 ;  /* 0x0000334007157816 */ /* 0x000fe40000000008 */
[----:B------:R-:W-:Y:S02]  /*3ec0*/  PRMT R14, R9, 0x3340, R0 ;  /* 0x00003340090e7816 */ /* 0x000fe40000000000 */
[----:B------:R-:W-:Y:S01]  /*3ed0*/  SHF.R.U32.HI R4, RZ, 0x8, R20 ;  /* 0x00000008ff047819 */ /* 0x000fe20000011614 */
[----:B------:R-:W-:Y:S01]  /*3ee0*/  IMAD.IADD R20, R0, 0x1, R38 ;  /* 0x0000000100147824 */ /* 0x000fe200078e0226 */
[----:B------:R-:W-:Y:S02]  /*3ef0*/  SHF.R.U32.HI R5, RZ, 0x8, R27 ;  /* 0x00000008ff057819 */ /* 0x000fe4000001161b */
[----:B------:R-:W-:-:S02]  /*3f00*/  SHF.R.U32.HI R6, RZ, 0x8, R29 ;  /* 0x00000008ff067819 */ /* 0x000fc4000001161d */
[----:B------:R-:W-:Y:S02]  /*3f10*/  SHF.R.U32.HI R7, RZ, 0x8, R28 ;  /* 0x00000008ff077819 */ /* 0x000fe4000001161c */
[----:B------:R-:W-:Y:S02]  /*3f20*/  SHF.R.U32.HI R8, RZ, 0x8, R31 ;  /* 0x00000008ff087819 */ /* 0x000fe4000001161f */
[----:B------:R-:W-:Y:S02]  /*3f30*/  SHF.R.U32.HI R9, RZ, 0x8, R33 ;  /* 0x00000008ff097819 */ /* 0x000fe40000011621 */
[----:B------:R-:W-:Y:S02]  /*3f40*/  LOP3.LUT R4, R4, 0xffff, RZ, 0xc0, !PT ;  /* 0x0000ffff04047812 */ /* 0x000fe400078ec0ff */
[----:B------:R-:W-:Y:S02]  /*3f50*/  LOP3.LUT R5, R5, 0xffff, RZ, 0xc0, !PT ;  /* 0x0000ffff05057812 */ /* 0x000fe400078ec0ff */
[----:B------:R-:W-:-:S02]  /*3f60*/  LOP3.LUT R6, R6, 0xffff, RZ, 0xc0, !PT ;  /* 0x0000ffff06067812 */ /* 0x000fc400078ec0ff */
[----:B------:R-:W-:Y:S02]  /*3f70*/  LOP3.LUT R9, R9, 0xffff, RZ, 0xc0, !PT ;  /* 0x0000ffff09097812 */ /* 0x000fe400078ec0ff */
[----:B------:R-:W-:Y:S02]  /*3f80*/  LOP3.LUT R8, R8, 0xffff, RZ, 0xc0, !PT ;  /* 0x0000ffff08087812 */ /* 0x000fe400078ec0ff */
[----:B------:R-:W-:Y:S02]  /*3f90*/  LOP3.LUT R7, R7, 0xffff, RZ, 0xc0, !PT ;  /* 0x0000ffff07077812 */ /* 0x000fe400078ec0ff */
[----:B------:R-:W-:Y:S02]  /*3fa0*/  F2FP.SATFINITE.E4M3.F32.PACK_AB_MERGE_C R34, R35, R34, RZ ;  /* 0x000000222322723e */ /* 0x000fe400048070ff */
[----:B------:R-:W-:Y:S02]  /*3fb0*/  PRMT R5, R4, 0x3340, R5 ;  /* 0x0000334004057816 */ /* 0x000fe40000000005 */
[----:B------:R-:W-:-:S02]  /*3fc0*/  PRMT R6, R6, 0x3340, R1 ;  /* 0x0000334006067816 */ /* 0x000fc40000000001 */
[----:B------:R-:W-:Y:S02]  /*3fd0*/  PRMT R9, R9, 0x3340, R0 ;  /* 0x0000334009097816 */ /* 0x000fe40000000000 */
[----:B------:R-:W-:Y:S02]  /*3fe0*/  PRMT R8, R7, 0x3340, R8 ;  /* 0x0000334007087816 */ /* 0x000fe40000000008 */
[----:B------:R-:W-:Y:S02]  /*3ff0*/  PRMT R19, R19, 0x5410, R12 ;  /* 0x0000541013137816 */ /* 0x000fe4000000000c */
[----:B------:R-:W-:Y:S02]  /*4000*/  LOP3.LUT R10, R10, 0xffff, RZ, 0xc0, !PT ;  /* 0x0000ffff0a0a7812 */ /* 0x000fe400078ec0ff */
[----:B------:R-:W-:Y:S02]  /*4010*/  LOP3.LUT R26, R26, 0xffff, RZ, 0xc0, !PT ;  /* 0x0000ffff1a1a7812 */ /* 0x000fe400078ec0ff */
[----:B------:R-:W-:-:S02]  /*4020*/  PRMT R21, R21, 0x5410, R14 ;  /* 0x0000541015157816 */ /* 0x000fc4000000000e */
[----:B------:R-:W-:Y:S02]  /*4030*/  PRMT R5, R5, 0x5410, R6 ;  /* 0x0000541005057816 */ /* 0x000fe40000000006 */
[----:B------:R-:W-:Y:S02]  /*4040*/  PRMT R27, R8, 0x5410, R9 ;  /* 0x00005410081b7816 */ /* 0x000fe40000000009 */
[----:B------:R-:W-:Y:S02]  /*4050*/  LOP3.LUT R18, R18, 0xffff, RZ, 0xc0, !PT ;  /* 0x0000ffff12127812 */ /* 0x000fe400078ec0ff */
[----:B------:R-:W-:Y:S02]  /*4060*/  LOP3.LUT R34, R34, 0xffff, RZ, 0xc0, !PT ;  /* 0x0000ffff22227812 */ /* 0x000fe400078ec0ff */
[--C-:B------:R-:W-:Y:S02]  /*4070*/  PRMT R8, R11, 0x4210, R10.reuse ;  /* 0x000042100b087816 */ /* 0x100fe4000000000a */
[----:B------:R-:W-:-:S02]  /*4080*/  PRMT R24, R19, 0x5210, R10 ;  /* 0x0000521013187816 */ /* 0x000fc4000000000a */
[----:B------:R-:W-:Y:S02]  /*4090*/  PRMT R10, R15, 0x4210, R26 ;  /* 0x000042100f0a7816 */ /* 0x000fe4000000001a */
[--C-:B------:R-:W-:Y:S02]  /*40a0*/  PRMT R9, R13, 0x4210, R18.reuse ;  /* 0x000042100d097816 */ /* 0x100fe40000000012 */
[----:B------:R-:W-:Y:S01]  /*40b0*/  PRMT R25, R21, 0x5210, R18 ;  /* 0x0000521015197816 */ /* 0x000fe20000000012 */
[----:B------:R-:W0:Y:S01]  /*40c0*/  LDC R13, c[0x0][0x3b8] ;  /* 0x0000ee00ff0d7b82 */ /* 0x000e220000000800 */
[----:B------:R-:W-:Y:S02]  /*40d0*/  PRMT R26, R5, 0x5210, R26 ;  /* 0x00005210051a7816 */ /* 0x000fe4000000001a */
[--C-:B------:R-:W-:Y:S02]  /*40e0*/  PRMT R11, R17, 0x4210, R34.reuse ;  /* 0x00004210110b7816 */ /* 0x100fe40000000022 */
[----:B------:R-:W-:-:S02]  /*40f0*/  PRMT R27, R27, 0x5210, R34 ;  /* 0x000052101b1b7816 */ /* 0x000fc40000000022 */
[C---:B------:R-:W-:Y:S01]  /*4100*/  LOP3.LUT R0, R38.reuse, R3, RZ, 0xfc, !PT ;  /* 0x0000000326007212 */ /* 0x040fe200078efcff */
[----:B--2---:R1:W-:Y:S01]  /*4110*/  STS.128 [R40], R8 ;  /* 0x0000000828007388 */ /* 0x0043e20000000c00 */
[C-C-:B------:R-:W-:Y:S02]  /*4120*/  LOP3.LUT R22, R38.reuse, 0x1c, R3.reuse, 0xfe, !PT ;  /* 0x0000001c26167812 */ /* 0x140fe400078efe03 */
[C-C-:B------:R-:W-:Y:S01]  /*4130*/  LOP3.LUT R28, R38.reuse, 0x16, R3.reuse, 0xfe, !PT ;  /* 0x00000016261c7812 */ /* 0x140fe200078efe03 */
[----:B------:R2:W-:Y:S01]  /*4140*/  STS.128 [R40+0x400], R24 ;  /* 0x0004001828007388 */ /* 0x0005e20000000c00 */
[C-C-:B------:R-:W-:Y:S02]  /*4150*/  LOP3.LUT R30, R38.reuse, 0x14, R3.reuse, 0xfe, !PT ;  /* 0x00000014261e7812 */ /* 0x140fe400078efe03 */
[C-C-:B------:R-:W-:Y:S01]  /*4160*/  LOP3.LUT R32, R38.reuse, 0x12, R3.reuse, 0xfe, !PT ;  /* 0x0000001226207812 */ /* 0x140fe200078efe03 */
[----:B------:R-:W-:Y:S01]  /*4170*/  BAR.SYNC.DEFER_BLOCKING 0x0 ;  /* 0x0000000000007b1d */ /* 0x000fe20000010000 */
[----:B------:R-:W-:-:S02]  /*4180*/  LOP3.LUT R34, R38, 0x10, R3, 0xfe, !PT ;  /* 0x0000001026227812 */ /* 0x000fc400078efe03 */
[C-C-:B------:R-:W-:Y:S02]  /*4190*/  LOP3.LUT R16, R38.reuse, 0x6, R3.reuse, 0xfe, !PT ;  /* 0x0000000626107812 */ /* 0x140fe400078efe03 */
[--C-:B------:R-:W-:Y:S02]  /*41a0*/  LOP3.LUT R14, R38, 0x4, R3.reuse, 0xfe, !PT ;  /* 0x00000004260e7812 */ /* 0x100fe400078efe03 */
[C---:B------:R-:W-:Y:S01]  /*41b0*/  ISETP.LT.AND P3, PT, R0.reuse, UR11, !P0 ;  /* 0x0000000b00007c0c */ /* 0x040fe2000c761270 */
[CC--:B0-----:R-:W-:Y:S01]  /*41c0*/  IMAD R12, R0.reuse, R13.reuse, RZ ;  /* 0x0000000d000c7224 */ /* 0x0c1fe200078e02ff */
[----:B-1----:R-:W-:Y:S01]  /*41d0*/  LOP3.LUT R8, R0, 0x3c, RZ, 0xfc, !PT ;  /* 0x0000003c00087812 */ /* 0x002fe200078efcff */
[-C--:B------:R-:W-:Y:S01]  /*41e0*/  IMAD R15, R14, R13.reuse, RZ ;  /* 0x0000000d0e0f7224 */ /* 0x080fe200078e02ff */
[----:B------:R-:W-:Y:S01]  /*41f0*/  LOP3.LUT R9, R0, 0x3a, RZ, 0xfc, !PT ;  /* 0x0000003a00097812 */ /* 0x000fe200078efcff */
[-C--:B------:R-:W-:Y:S01]  /*4200*/  IMAD R17, R16, R13.reuse, RZ ;  /* 0x0000000d10117224 */ /* 0x080fe200078e02ff */
[--C-:B--2---:R-:W-:Y:S01]  /*4210*/  LOP3.LUT R24, R38, 0x1a, R3.reuse, 0xfe, !PT ;  /* 0x0000001a26187812 */ /* 0x104fe200078efe03 */
[----:B------:R-:W-:Y:S01]  /*4220*/  IMAD R18, R46, R13, RZ ;  /* 0x0000000d2e127224 */ /* 0x000fe200078e02ff */
[----:B------:R-:W-:-:S02]  /*4230*/  LOP3.LUT R26, R38, 0x18, R3, 0xfe, !PT ;  /* 0x00000018261a7812 */ /* 0x000fc400078efe03 */
[C-C-:B------:R-:W-:Y:S02]  /*4240*/  LOP3.LUT R40, R38.reuse, 0xc, R3.reuse, 0xfe, !PT ;  /* 0x0000000c26287812 */ /* 0x140fe400078efe03 */
[----:B------:R-:W-:Y:S02]  /*4250*/  LOP3.LUT R38, R38, 0x2, R3, 0xfe, !PT ;  /* 0x0000000226267812 */ /* 0x000fe400078efe03 */
[----:B------:R-:W-:Y:S02]  /*4260*/  IADD3 R3, P2, PT, R2, UR8, RZ ;  /* 0x0000000802037c10 */ /* 0x000fe4000ff5e0ff */
[----:B------:R-:W-:Y:S01]  /*4270*/  ISETP.LT.AND P1, PT, R8, UR11, !P0 ;  /* 0x0000000b08007c0c */ /* 0x000fe2000c721270 */
[----:B------:R-:W0:Y:S01]  /*4280*/  LDS.128 R4, [R36] ;  /* 0x0000000024047984 */ /* 0x000e220000000c00 */
[----:B------:R-:W-:Y:S01]  /*4290*/  IMAD R11, R38, R13, RZ ;  /* 0x0000000d260b7224 */ /* 0x000fe200078e02ff */
[----:B------:R-:W-:Y:S02]  /*42a0*/  LEA.HI.X.SX32 R2, R2, UR9, 0x1, P2 ;  /* 0x0000000902027c11 */ /* 0x000fe400090f0eff */
[----:B------:R-:W-:-:S02]  /*42b0*/  IADD3 R8, P4, PT, R12, R3, RZ ;  /* 0x000000030c087210 */ /* 0x000fc40007f9e0ff */
[----:B------:R-:W-:Y:S02]  /*42c0*/  ISETP.LT.AND P5, PT, R38, UR11, !P0 ;  /* 0x0000000b26007c0c */ /* 0x000fe4000c7a1270 */
[----:B------:R-:W-:Y:S02]  /*42d0*/  ISETP.LT.AND P2, PT, R9, UR11, !P0 ;  /* 0x0000000b09007c0c */ /* 0x000fe4000c741270 */
[-C--:B------:R-:W-:Y:S01]  /*42e0*/  LEA.HI.X.SX32 R9, R12, R2.reuse, 0x1, P4 ;  /* 0x000000020c097211 */ /* 0x080fe200020f0eff */
[----:B------:R-:W-:Y:S01]  /*42f0*/  IMAD R12, R13, 0x20, R12 ;  /* 0x000000200d0c7824 */ /* 0x000fe200078e020c */
[C---:B------:R-:W-:Y:S02]  /*4300*/  IADD3 R10, P6, PT, R11.reuse, R3, RZ ;  /* 0x000000030b0a7210 */ /* 0x040fe40007fde0ff */
[----:B------:R-:W-:Y:S02]  /*4310*/  ISETP.LT.AND P4, PT, R14, UR11, !P0 ;  /* 0x0000000b0e007c0c */ /* 0x000fe4000c781270 */
[----:B------:R-:W-:-:S02]  /*4320*/  LEA.HI.X.SX32 R11, R11, R2, 0x1, P6 ;  /* 0x000000020b0b7211 */ /* 0x000fc400030f0eff */
[----:B------:R-:W-:-:S04]  /*4330*/  IADD3 R14, P6, PT, R15, R3, RZ ;  /* 0x000000030f0e7210 */ /* 0x000fc80007fde0ff */
[----:B------:R-:W-:Y:S02]  /*4340*/  LEA.HI.X.SX32 R15, R15, R2, 0x1, P6 ;  /* 0x000000020f0f7211 */ /* 0x000fe400030f0eff */
[C---:B0-----:R-:W-:Y:S02]  /*4350*/  PRMT R23, R4.reuse, 0x7770, RZ ;  /* 0x0000777004177816 */ /* 0x041fe400000000ff */
[C---:B------:R-:W-:Y:S02]  /*4360*/  PRMT R21, R4.reuse, 0x7771, RZ ;  /* 0x0000777104157816 */ /* 0x040fe400000000ff */
[----:B------:R-:W-:Y:S01]  /*4370*/  PRMT R19, R4, 0x7772, RZ ;  /* 0x0000777204137816 */ /* 0x000fe200000000ff */
[----:B------:R0:W-:Y:S01]  /*4380*/  @P3 STG.E.U8 desc[UR18][R8.64], R23 ;  /* 0x0000001708003986 */ /* 0x0001e2000c101112 */
[----:B------:R-:W-:Y:S02]  /*4390*/  ISETP.LT.AND P3, PT, R16, UR11, !P0 ;  /* 0x0000000b10007c0c */ /* 0x000fe4000c761270 */
[----:B------:R-:W-:Y:S01]  /*43a0*/  IADD3 R16, P6, PT, R17, R3, RZ ;  /* 0x0000000311107210 */ /* 0x000fe20007fde0ff */
[----:B------:R1:W-:Y:S01]  /*43b0*/  @P5 STG.E.U8 desc[UR18][R10.64], R21 ;  /* 0x000000150a005986 */ /* 0x0003e2000c101112 */
[----:B------:R-:W-:-:S02]  /*43c0*/  ISETP.LT.AND P5, PT, R46, UR11, !P0 ;  /* 0x0000000b2e007c0c */ /* 0x000fc4000c7a1270 */
[-C--:B------:R-:W-:Y:S01]  /*43d0*/  LEA.HI.X.SX32 R17, R17, R2.reuse, 0x1, P6 ;  /* 0x0000000211117211 */ /* 0x080fe200030f0eff */
[----:B------:R2:W-:Y:S01]  /*43e0*/  @P4 STG.E.U8 desc[UR18][R14.64], R19 ;  /* 0x000000130e004986 */ /* 0x0005e2000c101112 */
[----:B------:R-:W-:Y:S02]  /*43f0*/  ISETP.LT.AND P6, PT, R44, UR11, !P0 ;  /* 0x0000000b2c007c0c */ /* 0x000fe4000c7c1270 */
[----:B------:R-:W-:Y:S02]  /*4400*/  PRMT R25, R6, 0x7771, RZ ;  /* 0x0000777106197816 */ /* 0x000fe400000000ff */
[----:B0-----:R-:W-:Y:S01]  /*4410*/  PRMT R23, R4, 0x7773, RZ ;  /* 0x0000777304177816 */ /* 0x001fe200000000ff */
[----:B------:R-:W-:Y:S01]  /*4420*/  IMAD R4, R44, R13, RZ ;  /* 0x0000000d2c047224 */ /* 0x000fe200078e02ff */
[C---:B------:R-:W-:Y:S02]  /*4430*/  IADD3 R8, P4, PT, R18.reuse, R3, RZ ;  /* 0x0000000312087210 */ /* 0x040fe40007f9e0ff */
[----:B-1----:R-:W-:Y:S01]  /*4440*/  PRMT R21, R5, 0x7770, RZ ;  /* 0x0000777005157816 */ /* 0x002fe200000000ff */
[----:B------:R0:W-:Y:S01]  /*4450*/  @P3 STG.E.U8 desc[UR18][R16.64], R23 ;  /* 0x0000001710003986 */ /* 0x0001e2000c101112 */
[----:B------:R-:W-:Y:S01]  /*4460*/  LEA.HI.X.SX32 R9, R18, R2, 0x1, P4 ;  /* 0x0000000212097211 */ /* 0x000fe200020f0eff */
[----:B--2---:R-:W-:Y:S01]  /*4470*/  IMAD R15, R40, R13, RZ ;  /* 0x0000000d280f7224 */ /* 0x004fe200078e02ff */
[----:B------:R-:W-:-:S02]  /*4480*/  IADD3 R10, P3, PT, R4, R3, RZ ;  /* 0x00000003040a7210 */ /* 0x000fc40007f7e0ff */
[----:B------:R-:W-:Y:S01]  /*4490*/  PRMT R19, R5, 0x7771, RZ ;  /* 0x0000777105137816 */ /* 0x000fe200000000ff */
[----:B------:R1:W-:Y:S01]  /*44a0*/  @P5 STG.E.U8 desc[UR18][R8.64], R21 ;  /* 0x0000001508005986 */ /* 0x0003e2000c101112 */
[----:B------:R-:W-:Y:S01]  /*44b0*/  LEA.HI.X.SX32 R11, R4, R2, 0x1, P3 ;  /* 0x00000002040b7211 */ /* 0x000fe200018f0eff */
[----:B------:R-:W-:Y:S01]  /*44c0*/  IMAD R4, R42, R13, RZ ;  /* 0x0000000d2a047224 */ /* 0x000fe200078e02ff */
[-C--:B------:R-:W-:Y:S02]  /*44d0*/  IADD3 R14, P5, PT, R15, R3.reuse, RZ ;  /* 0x000000030f0e7210 */ /* 0x080fe40007fbe0ff */
[----:B------:R-:W-:Y:S01]  /*44e0*/  ISETP.LT.AND P4, PT, R40, UR11, !P0 ;  /* 0x0000000b28007c0c */ /* 0x000fe2000c781270 */
[----:B------:R2:W-:Y:S01]  /*44f0*/  @P6 STG.E.U8 desc[UR18][R10.64], R19 ;  /* 0x000000130a006986 */ /* 0x0005e2000c101112 */
[----:B------:R-:W-:Y:S02]  /*4500*/  ISETP.LT.AND P3, PT, R42, UR11, !P0 ;  /* 0x0000000b2a007c0c */ /* 0x000fe4000c761270 */
[----:B0-----:R-:W-:-:S02]  /*4510*/  IADD3 R16, P6, PT, R4, R3, RZ ;  /* 0x0000000304107210 */ /* 0x001fc40007fde0ff */
[-C--:B------:R-:W-:Y:S01]  /*4520*/  LEA.HI.X.SX32 R15, R15, R2.reuse, 0x1, P5 ;  /* 0x000000020f0f7211 */ /* 0x080fe200028f0eff */
[CC--:B-1----:R-:W-:Y:S01]  /*4530*/  IMAD R8, R34.reuse, R13.reuse, RZ ;  /* 0x0000000d22087224 */ /* 0x0c2fe200078e02ff */
[----:B------:R-:W-:Y:S01]  /*4540*/  ISETP.LT.AND P5, PT, R34, UR11, !P0 ;  /* 0x0000000b22007c0c */ /* 0x000fe2000c7a1270 */
[----:B------:R-:W-:Y:S01]  /*4550*/  IMAD R9, R32, R13, RZ ;  /* 0x0000000d20097224 */ /* 0x000fe200078e02ff */
[----:B------:R-:W-:Y:S02]  /*4560*/  LEA.HI.X.SX32 R17, R4, R2, 0x1, P6 ;  /* 0x0000000204117211 */ /* 0x000fe400030f0eff */
[----:B------:R-:W-:Y:S02]  /*4570*/  IADD3 R4, P6, PT, R8, R3, RZ ;  /* 0x0000000308047210 */ /* 0x000fe40007fde0ff */
[C---:B------:R-:W-:Y:S02]  /*4580*/  PRMT R23, R5.reuse, 0x7772, RZ ;  /* 0x0000777205177816 */ /* 0x040fe400000000ff */
[----:B------:R-:W-:-:S02]  /*4590*/  PRMT R21, R5, 0x7773, RZ ;  /* 0x0000777305157816 */ /* 0x000fc400000000ff */
[-C--:B------:R-:W-:Y:S01]  /*45a0*/  LEA.HI.X.SX32 R5, R8, R2.reuse, 0x1, P6 ;  /* 0x0000000208057211 */ /* 0x080fe200030f0eff */
[----:B------:R-:W-:Y:S01]  /*45b0*/  IMAD R8, R30, R13, RZ ;  /* 0x0000000d1e087224 */ /* 0x000fe200078e02ff */
[----:B--2---:R-:W-:Y:S01]  /*45c0*/  PRMT R11, R6, 0x7770, RZ ;  /* 0x00007770060b7816 */ /* 0x004fe200000000ff */
[----:B------:R0:W-:Y:S01]  /*45d0*/  @P4 STG.E.U8 desc[UR18][R14.64], R23 ;  /* 0x000000170e004986 */ /* 0x0001e2000c101112 */
[----:B------:R-:W-:Y:S02]  /*45e0*/  ISETP.LT.AND P4, PT, R32, UR11, !P0 ;  /* 0x0000000b20007c0c */ /* 0x000fe4000c781270 */
[C---:B------:R-:W-:Y:S01]  /*45f0*/  IADD3 R18, P6, PT, R9.reuse, R3, RZ ;  /* 0x0000000309127210 */ /* 0x040fe20007fde0ff */
[----:B------:R1:W-:Y:S01]  /*4600*/  @P3 STG.E.U8 desc[UR18][R16.64], R21 ;  /* 0x0000001510003986 */ /* 0x0003e2000c101112 */
[----:B------:R-:W-:Y:S02]  /*4610*/  ISETP.LT.AND P3, PT, R30, UR11, !P0 ;  /* 0x0000000b1e007c0c */ /* 0x000fe4000c761270 */
[----:B------:R-:W-:Y:S01]  /*4620*/  LEA.HI.X.SX32 R19, R9, R2, 0x1, P6 ;  /* 0x0000000209137211 */ /* 0x000fe200030f0eff */
[----:B------:R2:W-:Y:S01]  /*4630*/  @P5 STG.E.U8 desc[UR18][R4.64], R11 ;  /* 0x0000000b04005986 */ /* 0x0005e2000c101112 */
[----:B------:R-:W-:-:S02]  /*4640*/  ISETP.LT.AND P6, PT, R28, UR11, !P0 ;  /* 0x0000000b1c007c0c */ /* 0x000fc4000c7c1270 */
[----:B0-----:R-:W-:-:S03]  /*4650*/  IADD3 R14, P5, PT, R8, R3, RZ ;  /* 0x00000003080e7210 */ /* 0x001fc60007fbe0ff */
[----:B------:R0:W-:Y:S01]  /*4660*/  @P4 STG.E.U8 desc[UR18][R18.64], R25 ;  /* 0x0000001912004986 */ /* 0x0001e2000c101112 */
[----:B------:R-:W-:Y:S01]  /*4670*/  PRMT R23, R6, 0x7773, RZ ;  /* 0x0000777306177816 */ /* 0x000fe200000000ff */
[-C--:B-1----:R-:W-:Y:S01]  /*4680*/  IMAD R17, R28, R13.reuse, RZ ;  /* 0x0000000d1c117224 */ /* 0x082fe200078e02ff */
[-C--:B------:R-:W-:Y:S02]  /*4690*/  LEA.HI.X.SX32 R15, R8, R2.reuse, 0x1, P5 ;  /* 0x00000002080f7211 */ /* 0x080fe400028f0eff */
[----:B------:R-:W1:Y:S01]  /*46a0*/  LDS.128 R8, [R36+0x800] ;  /* 0x0008000024087984 */ /* 0x000e620000000c00 */
[----:B------:R-:W-:Y:S01]  /*46b0*/  PRMT R21, R6, 0x7772, RZ ;  /* 0x0000777206157816 */ /* 0x000fe200000000ff */
[----:B--2---:R-:W-:Y:S01]  /*46c0*/  IMAD R5, R26, R13, RZ ;  /* 0x0000000d1a057224 */ /* 0x004fe200078e02ff */
[C---:B------:R-:W-:Y:S01]  /*46d0*/  IADD3 R16, P4, PT, R17.reuse, R3, RZ ;  /* 0x0000000311107210 */ /* 0x040fe20007f9e0ff */
[CC--:B------:R-:W-:Y:S01]  /*46e0*/  IMAD R6, R24.reuse, R13.reuse, RZ ;  /* 0x0000000d18067224 */ /* 0x0c0fe200078e02ff */
[----:B------:R-:W-:Y:S01]  /*46f0*/  ISETP.LT.AND P5, PT, R24, UR11, !P0 ;  /* 0x0000000b18007c0c */ /* 0x000fe2000c7a1270 */
[----:B------:R2:W-:Y:S01]  /*4700*/  @P3 STG.E.U8 desc[UR18][R14.64], R21 ;  /* 0x000000150e003986 */ /* 0x0005e2000c101112 */
[----:B------:R-:W-:Y:S01]  /*4710*/  LEA.HI.X.SX32 R17, R17, R2, 0x1, P4 ;  /* 0x0000000211117211 */ /* 0x000fe200020f0eff */
[----:B0-----:R-:W-:Y:S01]  /*4720*/  IMAD R18, R22, R13, RZ ;  /* 0x0000000d16127224 */ /* 0x001fe200078e02ff */
[----:B------:R-:W-:-:S02]  /*4730*/  ISETP.LT.AND P3, PT, R26, UR11, !P0 ;  /* 0x0000000b1a007c0c */ /* 0x000fc4000c761270 */
[-C--:B------:R-:W-:Y:S01]  /*4740*/  IADD3 R4, P4, PT, R5, R3.reuse, RZ ;  /* 0x0000000305047210 */ /* 0x080fe20007f9e0ff */
[----:B------:R0:W-:Y:S01]  /*4750*/  @P6 STG.E.U8 desc[UR18][R16.64], R23 ;  /* 0x0000001710006986 */ /* 0x0001e2000c101112 */
[----:B------:R-:W-:Y:S02]  /*4760*/  PRMT R25, R7, 0x7770, RZ ;  /* 0x0000777007197816 */ /* 0x000fe400000000ff */
[-C--:B------:R-:W-:Y:S02]  /*4770*/  LEA.HI.X.SX32 R5, R5, R2.reuse, 0x1, P4 ;  /* 0x0000000205057211 */ /* 0x080fe400020f0eff */
[----:B------:R-:W-:Y:S02]  /*4780*/  ISETP.LT.AND P4, PT, R22, UR11, !P0 ;  /* 0x0000000b16007c0c */ /* 0x000fe4000c781270 */
[C---:B--2---:R-:W-:Y:S02]  /*4790*/  IADD3 R14, P6, PT, R6.reuse, R3, RZ ;  /* 0x00000003060e7210 */ /* 0x044fe40007fde0ff */
[----:B------:R-:W-:Y:S01]  /*47a0*/  PRMT R21, R7, 0x7771, RZ ;  /* 0x0000777107157816 */ /* 0x000fe200000000ff */
[----:B------:R-:W-:Y:S01]  /*47b0*/  @P3 STG.E.U8 desc[UR18][R4.64], R25 ;  /* 0x0000001904003986 */ /* 0x000fe2000c101112 */
[----:B------:R-:W-:Y:S01]  /*47c0*/  LEA.HI.X.SX32 R15, R6, R2, 0x1, P6 ;  /* 0x00000002060f7211 */ /* 0x000fe200030f0eff */
[----:B------:R-:W-:Y:S01]  /*47d0*/  IMAD R6, R20, R13, RZ ;  /* 0x0000000d14067224 */ /* 0x000fe200078e02ff */
[----:B0-----:R-:W-:-:S02]  /*47e0*/  IADD3 R16, P6, PT, R18, R3, RZ ;  /* 0x0000000312107210 */ /* 0x001fc40007fde0ff */
[----:B------:R-:W-:Y:S01]  /*47f0*/  LOP3.LUT R19, R0, 0x20, RZ, 0xfc, !PT ;  /* 0x0000002000137812 */ /* 0x000fe200078efcff */
[----:B------:R0:W-:Y:S01]  /*4800*/  @P5 STG.E.U8 desc[UR18][R14.64], R21 ;  /* 0x000000150e005986 */ /* 0x0001e2000c101112 */
[----:B------:R-:W-:Y:S01]  /*4810*/  ISETP.LT.AND P5, PT, R20, UR11, !P0 ;  /* 0x0000000b14007c0c */ /* 0x000fe2000c7a1270 */
[----:B------:R-:W-:Y:S01]  /*4820*/  VIADD R20, R39, 0x3e ;  /* 0x0000003e27147836 */ /* 0x000fe20000000000 */
[----:B------:R-:W-:Y:S02]  /*4830*/  LEA.HI.X.SX32 R17, R18, R2, 0x1, P6 ;  /* 0x0000000212117211 */ /* 0x000fe400030f0eff */
[----:B------:R-:W-:Y:S02]  /*4840*/  PRMT R23, R7, 0x7772, RZ ;  /* 0x0000777207177816 */ /* 0x000fe400000000ff */
[----:B------:R-:W-:Y:S02]  /*4850*/  ISETP.LT.AND P3, PT, R19, UR11, !P0 ;  /* 0x0000000b13007c0c */ /* 0x000fe4000c761270 */
[----:B------:R-:W-:Y:S01]  /*4860*/  LOP3.LUT R19, R0, 0x22, RZ, 0xfc, !PT ;  /* 0x0000002200137812 */ /* 0x000fe200078efcff */
[----:B------:R2:W-:Y:S01]  /*4870*/  @P4 STG.E.U8 desc[UR18][R16.64], R23 ;  /* 0x0000001710004986 */ /* 0x0005e2000c101112 */
[----:B------:R-:W-:Y:S01]  /*4880*/  IADD3 R18, P6, PT, R6, R3, RZ ;  /* 0x0000000306127210 */ /* 0x000fe20007fde0ff */
[----:B0-----:R-:W-:Y:S01]  /*4890*/  IMAD R14, R13, 0x2, R12 ;  /* 0x000000020d0e7824 */ /* 0x001fe200078e020c */
[----:B------:R-:W-:-:S02]  /*48a0*/  ISETP.LT.AND P4, PT, R19, UR11, !P0 ;  /* 0x0000000b13007c0c */ /* 0x000fc4000c781270 */
[-C--:B------:R-:W-:Y:S02]  /*48b0*/  LEA.HI.X.SX32 R19, R6, R2.reuse, 0x1, P6 ;  /* 0x0000000206137211 */ /* 0x080fe400030f0eff */
[----:B------:R-:W-:Y:S02]  /*48c0*/  PRMT R21, R7, 0x7773, RZ ;  /* 0x0000777307157816 */ /* 0x000fe400000000ff */
[----:B------:R-:W-:Y:S02]  /*48d0*/  IADD3 R4, P6, PT, R12, R3, RZ ;  /* 0x000000030c047210 */ /* 0x000fe40007fde0ff */
[----:B------:R-:W-:Y:S01]  /*48e0*/  LOP3.LUT R6, R0, 0x24, RZ, 0xfc, !PT ;  /* 0x0000002400067812 */ /* 0x000fe200078efcff */
[----:B------:R-:W-:Y:S01]  /*48f0*/  @P5 STG.E.U8 desc[UR18][R18.64], R21 ;  /* 0x0000001512005986 */ /* 0x000fe2000c101112 */
[----:B------:R-:W-:Y:S01]  /*4900*/  LEA.HI.X.SX32 R5, R12, R2, 0x1, P6 ;  /* 0x000000020c057211 */ /* 0x000fe200030f0eff */
[----:B------:R-:W-:Y:S01]  /*4910*/  IMAD R12, R13, 0x2, R14 ;  /* 0x000000020d0c7824 */ /* 0x000fe200078e020e */
[----:B-1----:R-:W-:-:S02]  /*4920*/  PRMT R25, R8, 0x7770, RZ ;  /* 0x0000777008197816 */ /* 0x002fc400000000ff */
[----:B------:R-:W-:Y:S01]  /*4930*/  ISETP.LT.AND P5, PT, R6, UR11, !P0 ;  /* 0x0000000b06007c0c */ /* 0x000fe2000c7a1270 */
[----:B--2---:R-:W-:Y:S01]  /*4940*/  IMAD R16, R13, 0x2, R12 ;  /* 0x000000020d107824 */ /* 0x004fe200078e020c */
[----:B------:R-:W-:Y:S01]  /*4950*/  IADD3 R6, P6, PT, R14, R3, RZ ;  /* 0x000000030e067210 */ /* 0x000fe20007fde0ff */
[----:B------:R0:W-:Y:S01]  /*4960*/  @P3 STG.E.U8 desc[UR18][R4.64], R25 ;  /* 0x0000001904003986 */ /* 0x0001e2000c101112 */
[----:B------:R-:W-:Y:S02]  /*4970*/  LOP3.LUT R15, R0, 0x26, RZ, 0xfc, !PT ;  /* 0x00000026000f7812 */ /* 0x000fe400078efcff */
[----:B------:R-:W-:Y:S02]  /*4980*/  LEA.HI.X.SX32 R7, R14, R2, 0x1, P6 ;  /* 0x000000020e077211 */ /* 0x000fe400030f0eff */
[----:B------:R-:W-:Y:S02]  /*4990*/  PRMT R17, R8, 0x7771, RZ ;  /* 0x0000777108117816 */ /* 0x000fe400000000ff */
[----:B------:R-:W-:-:S02]  /*49a0*/  ISETP.LT.AND P3, PT, R15, UR11, !P0 ;  /* 0x0000000b0f007c0c */ /* 0x000fc4000c761270 */
[----:B------:R-:W-:Y:S01]  /*49b0*/  LOP3.LUT R15, R0, 0x28, RZ, 0xfc, !PT ;  /* 0x00000028000f7812 */ /* 0x000fe200078efcff */
[----:B------:R1:W-:Y:S01]  /*49c0*/  @P4 STG.E.U8 desc[UR18][R6.64], R17 ;  /* 0x0000001106004986 */ /* 0x0003e2000c101112 */
[CC--:B------:R-:W-:Y:S02]  /*49d0*/  IADD3 R14, P6, PT, R12.reuse, R3.reuse, RZ ;  /* 0x000000030c0e7210 */ /* 0x0c0fe40007fde0ff */
[----:B------:R-:W-:Y:S02]  /*49e0*/  ISETP.LT.AND P4, PT, R15, UR11, !P0 ;  /* 0x0000000b0f007c0c */ /* 0x000fe4000c781270 */
[----:B------:R-:W-:Y:S01]  /*49f0*/  LEA.HI.X.SX32 R15, R12, R2, 0x1, P6 ;  /* 0x000000020c0f7211 */ /* 0x000fe200030f0eff */
[----:B------:R-:W-:Y:S01]  /*4a00*/  IMAD R12, R13, 0x2, R16 ;  /* 0x000000020d0c7824 */ /* 0x000fe200078e0210 */
[----:B0-----:R-:W-:Y:S02]  /*4a10*/  IADD3 R4, P6, PT, R16, R3, RZ ;  /* 0x0000000310047210 */ /* 0x001fe40007fde0ff */
[----:B------:R-:W-:-:S02]  /*4a20*/  PRMT R23, R8, 0x7772, RZ ;  /* 0x0000777208177816 */ /* 0x000fc400000000ff */
[----:B------:R-:W-:Y:S02]  /*4a30*/  LOP3.LUT R18, R0, 0x2a, RZ, 0xfc, !PT ;  /* 0x0000002a00127812 */ /* 0x000fe400078efcff */
[-C--:B------:R-:W-:Y:S01]  /*4a40*/  LEA.HI.X.SX32 R5, R16, R2.reuse, 0x1, P6 ;  /* 0x0000000210057211 */ /* 0x080fe200030f0eff */
[----:B------:R0:W-:Y:S01]  /*4a50*/  @P5 STG.E.U8 desc[UR18][R14.64], R23 ;  /* 0x000000170e005986 */ /* 0x0001e2000c101112 */
[----:B------:R-:W-:Y:S01]  /*4a60*/  PRMT R21, R8, 0x7773, RZ ;  /* 0x0000777308157816 */ /* 0x000fe200000000ff */
[----:B------:R-:W-:Y:S01]  /*4a70*/  IMAD R8, R13, 0x2, R12 ;  /* 0x000000020d087824 */ /* 0x000fe200078e020c */
[----:B-1----:R-:W-:Y:S02]  /*4a80*/  IADD3 R6, P5, PT, R12, R3, RZ ;  /* 0x000000030c067210 */ /* 0x002fe40007fbe0ff */
[----:B------:R-:W-:Y:S01]  /*4a90*/  LOP3.LUT R16, R0, 0x2c, RZ, 0xfc, !PT ;  /* 0x0000002c00107812 */ /* 0x000fe200078efcff */
[----:B------:R1:W-:Y:S01]  /*4aa0*/  @P3 STG.E.U8 desc[UR18][R4.64], R21 ;  /* 0x0000001504003986 */ /* 0x0003e2000c101112 */
[----:B------:R-:W-:Y:S01]  /*4ab0*/  ISETP.LT.AND P6, PT, R18, UR11, !P0 ;  /* 0x0000000b12007c0c */ /* 0x000fe2000c7c1270 */
[----:B------:R-:W-:Y:S01]  /*4ac0*/  VIADD R18, R39, 0x2e ;  /* 0x0000002e27127836 */ /* 0x000fe20000000000 */
[----:B------:R-:W-:Y:S01]  /*4ad0*/  LEA.HI.X.SX32 R7, R12, R2, 0x1, P5 ;  /* 0x000000020c077211 */ /* 0x000fe200028f0eff */
[----:B------:R-:W-:Y:S01]  /*4ae0*/  IMAD R12, R13, 0x2, R8 ;  /* 0x000000020d0c7824 */ /* 0x000fe200078e0208 */
[----:B------:R-:W-:-:S02]  /*4af0*/  ISETP.LT.AND P3, PT, R16, UR11, !P0 ;  /* 0x0000000b10007c0c */ /* 0x000fc4000c761270 */
[C---:B------:R-:W-:Y:S02]  /*4b00*/  IADD3 R16, P5, PT, R8.reuse, R3, RZ ;  /* 0x0000000308107210 */ /* 0x040fe40007fbe0ff */
[C---:B------:R-:W-:Y:S02]  /*4b10*/  PRMT R19, R9.reuse, 0x7770, RZ ;  /* 0x0000777009137816 */ /* 0x040fe400000000ff */
[-C--:B------:R-:W-:Y:S01]  /*4b20*/  LEA.HI.X.SX32 R17, R8, R2.reuse, 0x1, P5 ;  /* 0x0000000208117211 */ /* 0x080fe200028f0eff */
[----:B------:R-:W-:Y:S01]  /*4b30*/  IMAD R8, R18, R13, RZ ;  /* 0x0000000d12087224 */ /* 0x000fe200078e02ff */
[----:B0-----:R-:W-:Y:S01]  /*4b40*/  PRMT R23, R9, 0x7771, RZ ;  /* 0x0000777109177816 */ /* 0x001fe200000000ff */
[----:B------:R0:W-:Y:S01]  /*4b50*/  @P4 STG.E.U8 desc[UR18][R6.64], R19 ;  /* 0x0000001306004986 */ /* 0x0001e2000c101112 */
[----:B-1----:R-:W-:Y:S02]  /*4b60*/  IADD3 R4, P5, PT, R12, R3, RZ ;  /* 0x000000030c047210 */ /* 0x002fe40007fbe0ff */
[----:B------:R-:W-:Y:S01]  /*4b70*/  ISETP.LT.AND P4, PT, R18, UR11, !P0 ;  /* 0x0000000b12007c0c */ /* 0x000fe2000c781270 */
[----:B------:R1:W-:Y:S01]  /*4b80*/  @P6 STG.E.U8 desc[UR18][R16.64], R23 ;  /* 0x0000001710006986 */ /* 0x0003e2000c101112 */
[----:B------:R-:W-:Y:S01]  /*4b90*/  LEA.HI.X.SX32 R5, R12, R2, 0x1, P5 ;  /* 0x000000020c057211 */ /* 0x000fe200028f0eff */
[----:B------:R-:W-:Y:S01]  /*4ba0*/  IMAD R12, R13, 0x4, R12 ;  /* 0x000000040d0c7824 */ /* 0x000fe200078e020c */
[----:B------:R-:W-:-:S02]  /*4bb0*/  PRMT R21, R9, 0x7772, RZ ;  /* 0x0000777209157816 */ /* 0x000fc400000000ff */
[----:B------:R-:W-:Y:S02]  /*4bc0*/  LOP3.LUT R15, R0, 0x30, RZ, 0xfc, !PT ;  /* 0x00000030000f7812 */ /* 0x000fe400078efcff */
[----:B------:R-:W-:Y:S01]  /*4bd0*/  IADD3 R14, P6, PT, R8, R3, RZ ;  /* 0x00000003080e7210 */ /* 0x000fe20007fde0ff */
[----:B------:R-:W-:Y:S01]  /*4be0*/  @P3 STG.E.U8 desc[UR18][R4.64], R21 ;  /* 0x0000001504003986 */ /* 0x000fe2000c101112 */
[----:B0-----:R-:W-:Y:S02]  /*4bf0*/  LOP3.LUT R6, R0, 0x32, RZ, 0xfc, !PT ;  /* 0x0000003200067812 */ /* 0x001fe400078efcff */
[----:B------:R-:W-:Y:S01]  /*4c00*/  ISETP.LT.AND P5, PT, R15, UR11, !P0 ;  /* 0x0000000b0f007c0c */ /* 0x000fe2000c7a1270 */
[----:B-1----:R-:W-:Y:S01]  /*4c10*/  IMAD R16, R13, 0x2, R12 ;  /* 0x000000020d107824 */ /* 0x002fe200078e020c */
[----:B------:R-:W-:Y:S02]  /*4c20*/  LEA.HI.X.SX32 R15, R8, R2, 0x1, P6 ;  /* 0x00000002080f7211 */ /* 0x000fe400030f0eff */
[----:B------:R-:W-:-:S02]  /*4c30*/  PRMT R19, R9, 0x7773, RZ ;  /* 0x0000777309137816 */ /* 0x000fc400000000ff */
[----:B------:R-:W-:Y:S02]  /*4c40*/  ISETP.LT.AND P3, PT, R6, UR11, !P0 ;  /* 0x0000000b06007c0c */ /* 0x000fe4000c761270 */
[-C--:B------:R-:W-:Y:S01]  /*4c50*/  IADD3 R6, P6, PT, R12, R3.reuse, RZ ;  /* 0x000000030c067210 */ /* 0x080fe20007fde0ff */
[----:B------:R0:W-:Y:S01]  /*4c60*/  @P4 STG.E.U8 desc[UR18][R14.64], R19 ;  /* 0x000000130e004986 */ /* 0x0001e2000c101112 */
[----:B------:R-:W-:Y:S02]  /*4c70*/  LOP3.LUT R8, R0, 0x36, RZ, 0xfc, !PT ;  /* 0x0000003600087812 */ /* 0x000fe400078efcff */
[----:B------:R-:W-:Y:S01]  /*4c80*/  LEA.HI.X.SX32 R7, R12, R2, 0x1, P6 ;  /* 0x000000020c077211 */ /* 0x000fe200030f0eff */
[----:B------:R-:W-:Y:S01]  /*4c90*/  IMAD R12, R13, 0x2, R16 ;  /* 0x000000020d0c7824 */ /* 0x000fe200078e0210 */
[----:B------:R-:W-:Y:S02]  /*4ca0*/  ISETP.LT.AND P4, PT, R8, UR11, !P0 ;  /* 0x0000000b08007c0c */ /* 0x000fe4000c781270 */
[----:B------:R-:W-:-:S02]  /*4cb0*/  IADD3 R8, P6, PT, R16, R3, RZ ;  /* 0x0000000310087210 */ /* 0x000fc40007fde0ff */
[----:B------:R-:W-:Y:S02]  /*4cc0*/  PRMT R17, R10, 0x7770, RZ ;  /* 0x000077700a117816 */ /* 0x000fe400000000ff */
[----:B------:R-:W-:Y:S01]  /*4cd0*/  LEA.HI.X.SX32 R9, R16, R2, 0x1, P6 ;  /* 0x0000000210097211 */ /* 0x000fe200030f0eff */
[C---:B0-----:R-:W-:Y:S01]  /*4ce0*/  IMAD R14, R13.reuse, 0x2, R12 ;  /* 0x000000020d0e7824 */ /* 0x041fe200078e020c */
[----:B------:R-:W-:Y:S01]  /*4cf0*/  PRMT R21, R10, 0x7771, RZ ;  /* 0x000077710a157816 */ /* 0x000fe200000000ff */
[----:B------:R0:W-:Y:S01]  /*4d00*/  @P5 STG.E.U8 desc[UR18][R6.64], R17 ;  /* 0x0000001106005986 */ /* 0x0001e2000c101112 */
[C---:B------:R-:W-:Y:S01]  /*4d10*/  LOP3.LUT R4, R0.reuse, 0x34, RZ, 0xfc, !PT ;  /* 0x0000003400047812 */ /* 0x040fe200078efcff */
[C---:B------:R-:W-:Y:S01]  /*4d20*/  IMAD R16, R13.reuse, 0x2, R14 ;  /* 0x000000020d107824 */ /* 0x040fe200078e020e */
[----:B------:R-:W-:Y:S01]  /*4d30*/  LOP3.LUT R0, R0, 0x38, RZ, 0xfc, !PT ;  /* 0x0000003800007812 */ /* 0x000fe200078efcff */
[----:B------:R1:W-:Y:S01]  /*4d40*/  @P3 STG.E.U8 desc[UR18][R8.64], R21 ;  /* 0x0000001508003986 */ /* 0x0003e2000c101112 */
[----:B------:R-:W-:Y:S01]  /*4d50*/  ISETP.LT.AND P5, PT, R4, UR11, !P0 ;  /* 0x0000000b04007c0c */ /* 0x000fe2000c7a1270 */
[----:B------:R-:W-:Y:S01]  /*4d60*/  IMAD R18, R13, 0x2, R16 ;  /* 0x000000020d127824 */ /* 0x000fe200078e0210 */
[----:B------:R-:W-:Y:S01]  /*4d70*/  IADD3 R4, P3, PT, R12, R3, RZ ;  /* 0x000000030c047210 */ /* 0x000fe20007f7e0ff */
[----:B------:R-:W-:Y:S01]  /*4d80*/  IMAD R19, R20, R13, RZ ;  /* 0x0000000d14137224 */ /* 0x000fe200078e02ff */
[----:B------:R-:W-:-:S02]  /*4d90*/  PRMT R25, R10, 0x7772, RZ ;  /* 0x000077720a197816 */ /* 0x000fc400000000ff */
[-C--:B------:R-:W-:Y:S01]  /*4da0*/  LEA.HI.X.SX32 R5, R12, R2.reuse, 0x1, P3 ;  /* 0x000000020c057211 */ /* 0x080fe200018f0eff */
[----:B0-----:R-:W-:Y:S01]  /*4db0*/  IMAD R17, R13, 0x2, R18 ;  /* 0x000000020d117824 */ /* 0x001fe200078e0212 */
[-C--:B------:R-:W-:Y:S02]  /*4dc0*/  IADD3 R12, P3, PT, R16, R3.reuse, RZ ;  /* 0x00000003100c7210 */ /* 0x080fe40007f7e0ff */
[-C--:B------:R-:W-:Y:S02]  /*4dd0*/  IADD3 R6, P6, PT, R14, R3.reuse, RZ ;  /* 0x000000030e067210 */ /* 0x080fe40007fde0ff */
[-C--:B------:R-:W-:Y:S01]  /*4de0*/  LEA.HI.X.SX32 R13, R16, R2.reuse, 0x1, P3 ;  /* 0x00000002100d7211 */ /* 0x080fe200018f0eff */
[----:B------:R0:W-:Y:S01]  /*4df0*/  @P5 STG.E.U8 desc[UR18][R4.64], R25 ;  /* 0x0000001904005986 */ /* 0x0001e2000c101112 */
[----:B-1----:R-:W-:Y:S02]  /*4e00*/  IADD3 R8, P3, PT, R17, R3, RZ ;  /* 0x0000000311087210 */ /* 0x002fe40007f7e0ff */
[----:B------:R-:W-:-:S02]  /*4e10*/  LEA.HI.X.SX32 R7, R14, R2, 0x1, P6 ;  /* 0x000000020e077211 */ /* 0x000fc400030f0eff */
[-C--:B------:R-:W-:Y:S02]  /*4e20*/  IADD3 R14, P6, PT, R18, R3.reuse, RZ ;  /* 0x00000003120e7210 */ /* 0x080fe40007fde0ff */
[-C--:B------:R-:W-:Y:S02]  /*4e30*/  LEA.HI.X.SX32 R9, R17, R2.reuse, 0x1, P3 ;  /* 0x0000000211097211 */ /* 0x080fe400018f0eff */
[----:B------:R-:W-:Y:S02]  /*4e40*/  ISETP.LT.AND P3, PT, R0, UR11, !P0 ;  /* 0x0000000b00007c0c */ /* 0x000fe4000c761270 */
[----:B------:R-:W-:Y:S02]  /*4e50*/  LEA.HI.X.SX32 R15, R18, R2, 0x1, P6 ;  /* 0x00000002120f7211 */ /* 0x000fe400030f0eff */
[----:B------:R-:W-:Y:S02]  /*4e60*/  IADD3 R16, P6, PT, R19, R3, RZ ;  /* 0x0000000313107210 */ /* 0x000fe40007fde0ff */
[----:B------:R-:W-:-:S02]  /*4e70*/  ISETP.LT.AND P0, PT, R20, UR11, !P0 ;  /* 0x0000000b14007c0c */ /* 0x000fc4000c701270 */
[----:B------:R-:W-:Y:S02]  /*4e80*/  LEA.HI.X.SX32 R17, R19, R2, 0x1, P6 ;  /* 0x0000000213117211 */ /* 0x000fe400030f0eff */
[----:B------:R-:W-:Y:S02]  /*4e90*/  PRMT R23, R10, 0x7773, RZ ;  /* 0x000077730a177816 */ /* 0x000fe400000000ff */
[C---:B------:R-:W-:Y:S02]  /*4ea0*/  PRMT R3, R11.reuse, 0x7773, RZ ;  /* 0x000077730b037816 */ /* 0x040fe400000000ff */
[C---:B------:R-:W-:Y:S01]  /*4eb0*/  PRMT R19, R11.reuse, 0x7772, RZ ;  /* 0x000077720b137816 */ /* 0x040fe200000000ff */
[----:B------:R0:W-:Y:S01]  /*4ec0*/  @P4 STG.E.U8 desc[UR18][R6.64], R23 ;  /* 0x0000001706004986 */ /* 0x0001e2000c101112 */
[C---:B------:R-:W-:Y:S02]  /*4ed0*/  PRMT R21, R11.reuse, 0x7771, RZ ;  /* 0x000077710b157816 */ /* 0x040fe400000000ff */
[----:B------:R-:W-:-:S05]  /*4ee0*/  PRMT R11, R11, 0x7770, RZ ;  /* 0x000077700b0b7816 */ /* 0x000fca00000000ff */
[----:B------:R0:W-:Y:S04]  /*4ef0*/  @P3 STG.E.U8 desc[UR18][R12.64], R11 ;  /* 0x0000000b0c003986 */ /* 0x0001e8000c101112 */
[----:B------:R0:W-:Y:S04]  /*4f00*/  @P2 STG.E.U8 desc[UR18][R14.64], R21 ;  /* 0x000000150e002986 */ /* 0x0001e8000c101112 */
[----:B------:R0:W-:Y:S04]  /*4f10*/  @P1 STG.E.U8 desc[UR18][R8.64], R19 ;  /* 0x0000001308001986 */ /* 0x0001e8000c101112 */
[----:B------:R0:W-:Y:S01]  /*4f20*/  @P0 STG.E.U8 desc[UR18][R16.64], R3 ;  /* 0x0000000310000986 */ /* 0x0001e2000c101112 */
[----:B------:R-:W-:Y:S06]  /*4f30*/  BAR.SYNC.DEFER_BLOCKING 0x0 ;  /* 0x0000000000007b1d */ /* 0x000fec0000010000 */
[----:B------:R-:W-:Y:S05]  /*4f40*/  BRA.U UP0, `(.L_x_13) ;  /* 0x0000000100a07547 */ /* 0x000fea000b800000 */
[----:B------:R-:W1:Y:S01]  /*4f50*/  S2UR UR5, SR_CgaCtaId ;  /* 0x00000000000579c3 */ /* 0x000e620000008800 */
[----:B------:R-:W-:Y:S01]  /*4f60*/  NOP ;  /* 0x0000000000007918 */ /* 0x000fe20000000000 */
[----:B------:R-:W-:Y:S01]  /*4f70*/  UMOV UR4, 0x50 ;  /* 0x0000005000047882 */ /* 0x000fe20000000000 */
[----:B------:R-:W-:Y:S02]  /*4f80*/  IMAD.U32 R0, RZ, RZ, UR21 ;  /* 0x00000015ff007e24 */ /* 0x000fe4000f8e00ff */
[----:B0-----:R-:W-:Y:S02]  /*4f90*/  IMAD.MOV.U32 R3, RZ, RZ, 0x3 ;  /* 0x00000003ff037424 */ /* 0x001fe400078e00ff */
[----:B------:R-:W-:Y:S01]  /*4fa0*/  IMAD.MOV.U32 R7, RZ, RZ, 0x1 ;  /* 0x00000001ff077424 */ /* 0x000fe200078e00ff */
[----:B------:R-:W-:-:S04]  /*4fb0*/  LOP3.LUT R0, R0, 0xffff, RZ, 0xc0, !PT ;  /* 0x0000ffff00007812 */ /* 0x000fc800078ec0ff */
[----:B------:R-:W-:-:S05]  /*4fc0*/  SHF.R.U32.HI R0, RZ, 0x5, R0 ;  /* 0x00000005ff007819 */ /* 0x000fca0000011600 */
[----:B------:R-:W-:Y:S01]  /*4fd0*/  VIADD R2, R0, 0x10 ;  /* 0x0000001000027836 */ /* 0x000fe20000000000 */
[----:B------:R-:W-:Y:S01]  /*4fe0*/  SHF.L.U32 R0, R3, R0, RZ ;  /* 0x0000000003007219 */ /* 0x000fe200000006ff */
[----:B-1----:R-:W-:-:S03]  /*4ff0*/  ULEA UR6, UR5, UR4, 0x18 ;  /* 0x0000000405067291 */ /* 0x002fc6000f8ec0ff */
[----:B------:R-:W-:-:S04]  /*5000*/  SHF.L.U32 R3, R7, R2, RZ ;  /* 0x0000000207037219 */ /* 0x000fc800000006ff */
[----:B------:R-:W-:Y:S02]  /*5010*/  LOP3.LUT R0, R3, R0, RZ, 0xfc, !PT ;  /* 0x0000000003007212 */ /* 0x000fe400078efcff */
[----:B------:R-:W0:Y:S02]  /*5020*/  LDS R5, [UR6] ;  /* 0x00000006ff057984 */ /* 0x000e240008000800 */
[C---:B------:R-:W-:Y:S02]  /*5030*/  LOP3.LUT R2, R0.reuse, 0xffff, RZ, 0xc0, !PT ;  /* 0x0000ffff00027812 */ /* 0x040fe400078ec0ff */
[----:B0-----:R-:W-:-:S04]  /*5040*/  LOP3.LUT R3, R0, 0xffff, R5, 0x80, !PT ;  /* 0x0000ffff00037812 */ /* 0x001fc800078e8005 */
[----:B------:R-:W-:-:S13]  /*5050*/  ISETP.NE.AND P0, PT, R3, R2, PT ;  /* 0x000000020300720c */ /* 0x000fda0003f05270 */
[----:B------:R-:W-:Y:S05]  /*5060*/  @P0 BRA `(.L_x_14) ;  /* 0x0000000000500947 */ /* 0x000fea0003800000 */
[----:B------:R-:W-:Y:S02]  /*5070*/  SHF.R.U32.HI R5, RZ, 0x10, R5 ;  /* 0x00000010ff057819 */ /* 0x000fe40000011605 */
[----:B------:R-:W-:-:S04]  /*5080*/  SHF.R.U32.HI R2, RZ, 0x10, R0 ;  /* 0x00000010ff027819 */ /* 0x000fc80000011600 */
[----:B------:R-:W-:-:S04]  /*5090*/  LOP3.LUT R5, R5, R2, RZ, 0xc0, !PT ;  /* 0x0000000205057212 */ /* 0x000fc800078ec0ff */
[----:B------:R-:W-:-:S13]  /*50a0*/  ISETP.NE.AND P0, PT, R5, R2, PT ;  /* 0x000000020500720c */ /* 0x000fda0003f05270 */
[----:B------:R-:W-:Y:S05]  /*50b0*/  @P0 BRA `(.L_x_15) ;  /* 0x0000000000300947 */ /* 0x000fea0003800000 */
[----:B------:R-:W-:Y:S01]  /*50c0*/  R2UR UR4, R0 ;  /* 0x00000000000472ca */ /* 0x000fe200000e0000 */
[----:B------:R-:W-:Y:S01]  /*50d0*/  VOTEU.ANY UR5, UPT, PT ;  /* 0x0000000000057886 */ /* 0x000fe200038e0100 */
[----:B------:R-:W0:Y:S01]  /*50e0*/  S2R R0, SR_LANEID ;  /* 0x0000000000007919 */ /* 0x000e220000000000 */
[----:B------:R-:W-:-:S10]  /*50f0*/  UFLO.U32 UR5, UR5 ;  /* 0x00000005000572bd */ /* 0x000fd400080e0000 */
[----:B------:R-:W-:-:S06]  /*5100*/  ULOP3.LUT UR4, URZ, UR4, URZ, 0x33, !UPT ;  /* 0x00000004ff047292 */ /* 0x000fcc000f8e33ff */
[----:B------:R-:W-:-:S04]  /*5110*/  IMAD.U32 R2, RZ, RZ, UR4 ;  /* 0x00000004ff027e24 */ /* 0x000fc8000f8e00ff */
[----:B------:R-:W1:Y:S02]  /*5120*/  REDUX UR7, R2 ;  /* 0x00000000020773c4 */ /* 0x000e640000000000 */
[----:B------:R2:W-:Y:S01]  /*5130*/  UTCATOMSWS.AND URZ, UR4 ;  /* 0x0000000400ff79e3 */ /* 0x0005e20008000000 */
[----:B0-----:R-:W-:Y:S01]  /*5140*/  ISETP.EQ.U32.AND P0, PT, R0, UR5, PT ;  /* 0x0000000500007c0c */ /* 0x001fe2000bf02070 */
[----:B-1----:R-:W-:-:S12]  /*5150*/  IMAD.U32 R0, RZ, RZ, UR7 ;  /* 0x00000007ff007e24 */ /* 0x002fd8000f8e00ff */
[----:B------:R2:W-:Y:S01]  /*5160*/  @P0 ATOMS.AND RZ, [UR6], R0 ;  /* 0x00000000ffff098c */ /* 0x0005e2000a800006 */
[----:B------:R-:W-:Y:S05]  /*5170*/  BRA `(.L_x_13) ;  /* 0x0000000000147947 */ /* 0x000fea0003800000 */
.L_x_15:
[----:B------:R-:W-:-:S07]  /*5180*/  MOV R2, 0x51a0 ;  /* 0x000051a000027802 */ /* 0x000fce0000000f00 */
[----:B------:R-:W-:Y:S05]  /*5190*/  CALL.REL.NOINC `($__internal_0_$__cuda_sm10x_tcgen05_guardrail_trap_col_being_dealloced_not_returned_by_alloc) ;  /* 0x00000000002c7944 */ /* 0x000fea0003c00000 */
[----:B------:R-:W-:Y:S05]  /*51a0*/  BRA `(.L_x_13) ;  /* 0x0000000000087947 */ /* 0x000fea0003800000 */
.L_x_14:
[----:B------:R-:W-:-:S07]  /*51b0*/  MOV R2, 0x51d0 ;  /* 0x000051d000027802 */ /* 0x000fce0000000f00 */
[----:B------:R-:W-:Y:S05]  /*51c0*/  CALL.REL.NOINC `($__internal_2_$__cuda_sm10x_tcgen05_guardrail_trap_unallocated_columns_being_dealloced) ;  /* 0x0000000000387944 */ /* 0x000fea0003c00000 */
.L_x_13:
[----:B------:R-:W-:Y:S01]  /*51d0*/  NOP ;  /* 0x0000000000007918 */ /* 0x000fe20000000000 */
[----:B--2---:R-:W-:Y:S05]  /*51e0*/  EXIT ;  /* 0x000000000000794d */ /* 0x004fea0003800000 */
.L_x_8:
[----:B------:R-:W0:Y:S02]  /*51f0*/  SYNCS.PHASECHK.TRANS64.TRYWAIT P2, [UR13], R62 ;  /* 0x0000003eff0075a7 */ /* 0x000e24000804110d */
[----:B0-----:R-:W-:Y:S05]  /*5200*/  @!P2 BRA `(.L_x_8) ;  /* 0xfffffffc00f8a947 */ /* 0x001fea000383ffff */
[----:B------:R-:W-:Y:S05]  /*5210*/  BRA `(.L_x_16) ;  /* 0xffffffdc00887947 */ /* 0x000fea000383ffff */
.L_x_12:
[----:B------:R-:W1:Y:S02]  /*5220*/  SYNCS.PHASECHK.TRANS64.TRYWAIT P0, [UR13], R4 ;  /* 0x00000004ff0075a7 */ /* 0x000e64000800110d */
[----:B-1----:R-:W-:Y:S05]  /*5230*/  @!P0 BRA `(.L_x_12) ;  /* 0xfffffffc00f88947 */ /* 0x002fea000383ffff */
[----:B------:R-:W-:Y:S05]  /*5240*/  BRA `(.L_x_11) ;  /* 0xffffffe400e87947 */ /* 0x000fea000383ffff */
        .weak           $__internal_0_$__cuda_sm10x_tcgen05_guardrail_trap_col_being_dealloced_not_returned_by_alloc
        .type           $__internal_0_$__cuda_sm10x_tcgen05_guardrail_trap_col_being_dealloced_not_returned_by_alloc,@function
        .size           $__internal_0_$__cuda_sm10x_tcgen05_guardrail_trap_col_being_dealloced_not_returned_by_alloc,($__internal_1_$__cuda_sm10x_tcgen05_guardrail_trap_phase_invalid_during_alloc - $__internal_0_$__cuda_sm10x_tcgen05_guardrail_trap_col_being_dealloced_not_returned_by_alloc)
$__internal_0_$__cuda_sm10x_tcgen05_guardrail_trap_col_being_dealloced_not_returned_by_alloc:
[----:B------:R-:W-:Y:S05]  /*5250*/  BPT.TRAP 0x1 ;  /* 0x000000040000795c */ /* 0x000fea0000300000 */
[----:B------:R-:W-:-:S04]  /*5260*/  IMAD.MOV.U32 R3, RZ, RZ, 0x0 ;  /* 0x00000000ff037424 */ /* 0x000fc800078e00ff */
[----:B------:R-:W-:Y:S05]  /*5270*/  RET.REL.NODEC R2 `(matmul_kernel) ;  /* 0xffffffac02607950 */ /* 0x000fea0003c3ffff */
        .weak           $__internal_1_$__cuda_sm10x_tcgen05_guardrail_trap_phase_invalid_during_alloc
        .type           $__internal_1_$__cuda_sm10x_tcgen05_guardrail_trap_phase_invalid_during_alloc,@function
        .size           $__internal_1_$__cuda_sm10x_tcgen05_guardrail_trap_phase_invalid_during_alloc,($__internal_2_$__cuda_sm10x_tcgen05_guardrail_trap_unallocated_columns_being_dealloced - $__internal_1_$__cuda_sm10x_tcgen05_guardrail_trap_phase_invalid_during_alloc)
$__internal_1_$__cuda_sm10x_tcgen05_guardrail_trap_phase_invalid_during_alloc:
[----:B------:R-:W-:Y:S05]  /*5280*/  BPT.TRAP 0x1 ;  /* 0x000000040000795c */ /* 0x000fea0000300000 */
[----:B------:R-:W-:-:S04]  /*5290*/  IMAD.MOV.U32 R3, RZ, RZ, 0x0 ;  /* 0x00000000ff037424 */ /* 0x000fc800078e00ff */
[----:B------:R-:W-:Y:S05]  /*52a0*/  RET.REL.NODEC R2 `(matmul_kernel) ;  /* 0xffffffac02547950 */ /* 0x000fea0003c3ffff */
        .weak           $__internal_2_$__cuda_sm10x_tcgen05_guardrail_trap_unallocated_columns_being_dealloced
        .type           $__internal_2_$__cuda_sm10x_tcgen05_guardrail_trap_unallocated_columns_being_dealloced,@function
        .size           $__internal_2_$__cuda_sm10x_tcgen05_guardrail_trap_unallocated_columns_being_dealloced,(.L_x_20 - $__internal_2_$__cuda_sm10x_tcgen05_guardrail_trap_unallocated_columns_being_dealloced)
$__internal_2_$__cuda_sm10x_tcgen05_guardrail_trap_unallocated_columns_being_dealloced:
[----:B------:R-:W-:Y:S05]  /*52b0*/  BPT.TRAP 0x1 ;  /* 0x000000040000795c */ /* 0x000fea0000300000 */
[----:B------:R-:W-:-:S04]  /*52c0*/  IMAD.MOV.U32 R3, RZ, RZ, 0x0 ;  /* 0x00000000ff037424 */ /* 0x000fc800078e00ff */
[----:B------:R-:W-:Y:S05]  /*52d0*/  RET.REL.NODEC R2 `(matmul_kernel) ;  /* 0xffffffac02487950 */ /* 0x000fea0003c3ffff */
.L_x_17:
[----:B------:R-:W-:-:S00]  /*52e0*/  BRA `(.L_x_17) ;  /* 0xfffffffc00fc7947 */ /* 0x000fc0000383ffff */
[----:B------:R-:W-:-:S00]  /*52f0*/  NOP ;  /* 0x0000000000007918 */ /* 0x000fc00000000000 */
        /* <DEDUP_REMOVED lines=8> */
.L_x_20:


//--------------------- .nv.shared.matmul_kernel  --------------------------
	.section	.nv.shared.matmul_kernel,"aw",@nobits
	.sectionflags	@""
	.align	16
	.zero		1024


//--------------------- .nv.shared.reserved.0     --------------------------
	.section	.nv.shared.reserved.0,"aw",@nobits
	.align	8
	.weak		__nv_reservedSMEM_offset_0_alias
	.size		__nv_reservedSMEM_offset_0_alias, 0, 64
	.other		__nv_reservedSMEM_offset_0_alias,@"STO_CUDA_RESERVED_SHARED STV_DEFAULT"
__nv_reservedSMEM_offset_0_alias:
	.zero		0
.nv.shared.reserved.0:
	.zero		64
	.weak		__nv_reservedSMEM_allocation_phase
	.type		__nv_reservedSMEM_allocation_phase,@object
	.size		__nv_reservedSMEM_allocation_phase,(.L_0 - __nv_reservedSMEM_allocation_phase)
__nv_reservedSMEM_allocation_phase:
	.zero		1
.L_0:
	.zero		7
	.weak		__nv_reservedSMEM_devtool_atexit_pc
	.type		__nv_reservedSMEM_devtool_atexit_pc,@object
	.size		__nv_reservedSMEM_devtool_atexit_pc,(__nv_reservedSMEM_allocation_mask - __nv_reservedSMEM_devtool_atexit_pc)
__nv_reservedSMEM_devtool_atexit_pc:
	.zero		8
	.weak		__nv_reservedSMEM_allocation_mask
	.type		__nv_reservedSMEM_allocation_mask,@object
	.size		__nv_reservedSMEM_allocation_mask,(.L_2 - __nv_reservedSMEM_allocation_mask)
__nv_reservedSMEM_allocation_mask:
	.zero		4
.L_2:


//--------------------- .nv.constant0.matmul_kernel --------------------------
	.section	.nv.constant0.matmul_kernel,"a",@progbits
	.sectionflags	@""
	.align	4
.nv.constant0.matmul_kernel:
	.zero		976


//--------------------- SYMBOLS --------------------------

	.type		.nv.reservedSmem.offset0,@object
	.size		.nv.reservedSmem.offset0,0x4
	.type		.nv.reservedSmem.cap,@object
	.size		.nv.reservedSmem.cap,0x4
